// auto-generated by cutlass_sweep.gemm — config: {"arch": "sm_90", "cluster_m": 4, "cluster_n": 1, "dtype": "tf32", "dtype_b": "tf32", "layout": "nt", "stages": 0, "tile_k": 64, "tile_m": 256, "tile_n": 128}
#include "cutlass/cutlass.h"
#include "cutlass/gemm/collective/collective_builder.hpp"
#include "cutlass/gemm/device/gemm_universal_adapter.h"
#include "cutlass/gemm/kernel/gemm_universal.hpp"
#include "cutlass/epilogue/collective/collective_builder.hpp"

using ElemA = cutlass::tfloat32_t;
using ElemB = cutlass::tfloat32_t;
using ElemCD = cutlass::tfloat32_t;
using Acc  = float;
using TileShape    = cute::Shape<cute::_256, cute::_128, cute::_64>;
using ClusterShape = cute::Shape<cute::_4, cute::_1, cute::_1>;

using CollectiveEpilogue = typename cutlass::epilogue::collective::CollectiveBuilder<
    cutlass::arch::Sm90, cutlass::arch::OpClassTensorOp,
    TileShape, ClusterShape,
    cutlass::epilogue::collective::EpilogueTileAuto,
    Acc, Acc,
    ElemCD, cutlass::layout::RowMajor, 128 / cutlass::sizeof_bits<ElemCD>::value,
    ElemCD, cutlass::layout::RowMajor, 128 / cutlass::sizeof_bits<ElemCD>::value,
    cutlass::epilogue::collective::EpilogueScheduleAuto
  >::CollectiveOp;

using CollectiveMainloop = typename cutlass::gemm::collective::CollectiveBuilder<
    cutlass::arch::Sm90, cutlass::arch::OpClassTensorOp,
    ElemA, cutlass::layout::RowMajor, 128 / cutlass::sizeof_bits<ElemA>::value,
    ElemB, cutlass::layout::ColumnMajor, 128 / cutlass::sizeof_bits<ElemB>::value,
    Acc,
    TileShape, ClusterShape,
    cutlass::gemm::collective::StageCountAutoCarveout<static_cast<int>(sizeof(typename CollectiveEpilogue::SharedStorage))>,
    cutlass::gemm::collective::KernelScheduleAuto
  >::CollectiveOp;

using GemmKernel = cutlass::gemm::kernel::GemmUniversal<
    cute::Shape<int,int,int,int>,
    CollectiveMainloop,
    CollectiveEpilogue
>;
using Gemm = cutlass::gemm::device::GemmUniversalAdapter<GemmKernel>;

// Force the device kernel symbol into the cubin without needing a host main.
auto* _anchor = &cutlass::device_kernel<GemmKernel>;


// ===== COMPILED SASS (sm_90a) =====

	.target	sm_90a

	.elftype	@"ET_EXEC"


//--------------------- .note.nv.tkinfo           --------------------------
	.section	.note.nv.tkinfo,"",@"SHT_NOTE"
	.sectionflags	@"SHF_NOTE_NV_TKINFO"
	.tkinfo
        /*0018*/ 	.word	0x00000002
        /*0030*/ 	.string	""
        /*0030*/ 	.string	"ptxas"
        /*0030*/ 	.string	"Cuda compilation tools, release 13.0, V13.0.88"
        /*0030*/ 	.string	"Build cuda_13.0.r13.0/compiler.36424714_0"
        /*0030*/ 	.string	"-arch sm_90a -m 64 "



//--------------------- .note.nv.cuinfo           --------------------------
	.section	.note.nv.cuinfo,"",@"SHT_NOTE"
	.sectionflags	@"SHF_NOTE_NV_CUINFO"
        /*0018*/ 	.short	0x0002
        /*001a*/ 	.short	0x005a
        /*001c*/ 	.short	0x0082
	.zero		2


//--------------------- .nv.info                  --------------------------
	.section	.nv.info,"",@"SHT_CUDA_INFO"
	.align	4


	//----- nvinfo : EIATTR_REGCOUNT
	.align		4
        /*0000*/ 	.byte	0x04, 0x2f
        /*0002*/ 	.short	(.L_15 - .L_14)
	.align		4
.L_14:
        /*0004*/ 	.word	index@(_ZN7cutlass13device_kernelINS_4gemm6kernel13GemmUniversalIN4cute5tupleIJiiiiEEENS1_10collective13CollectiveMmaINS1_34MainloopSm90TmaGmmaWarpSpecializedILi2ENS5_IJNS4_1CILi4EEENSA_ILi1EEESC_EEENS1_35KernelTmaWarpSpecializedCooperativeEEENS5_IJNSA_ILi256EEENSA_ILi128EEENSA_ILi64EEEEEENS_10tfloat32_tENS5_IJlSC_lEEESK_SL_NS4_8TiledMMAINS4_8MMA_AtomIJNS4_4SM904GMMA30MMA_64x128x8_F32TF32TF32_SS_TNILNSP_7ScaleInE1ELSR_1EEEEEENS4_6LayoutINS5_IJNSA_ILi2EEESC_SC_EEENS5_IJSC_NSA_ILi0EEESX_EEEEENS5_IJNS4_10UnderscoreES10_S10_EEEEENS4_13SM90_TMA_LOADENS4_14ComposedLayoutINS4_7SwizzleILi3ELi4ELi3EEENS4_18smem_ptr_flag_bitsILi32EEENSU_INS5_IJNSA_ILi8EEENSA_ILi32EEEEEENS5_IJS1A_SC_EEEEEEEvNS4_8identityENS4_23SM90_TMA_LOAD_MULTICASTES1E_vS1F_EENS_8epilogue10collective6detail29Sm90TmaWarpSpecializedAdapterINS1J_15DefaultEpilogueISK_SL_SL_NS1I_6thread17LinearCombinationISK_Li1EffLNS1N_9ScaleType4KindE0ELNS_15FloatRoundStyleE2ESK_EENS1_15EpilogueDefaultEEEEEvvEEEEvNT_6ParamsE)
        /*0008*/ 	.word	0x000000a8


	//----- nvinfo : EIATTR_FRAME_SIZE
	.align		4
.L_15:
        /*000c*/ 	.byte	0x04, 0x11
        /*000e*/ 	.short	(.L_17 - .L_16)
	.align		4
.L_16:
        /*0010*/ 	.word	index@(_ZN7cutlass13device_kernelINS_4gemm6kernel13GemmUniversalIN4cute5tupleIJiiiiEEENS1_10collective13CollectiveMmaINS1_34MainloopSm90TmaGmmaWarpSpecializedILi2ENS5_IJNS4_1CILi4EEENSA_ILi1EEESC_EEENS1_35KernelTmaWarpSpecializedCooperativeEEENS5_IJNSA_ILi256EEENSA_ILi128EEENSA_ILi64EEEEEENS_10tfloat32_tENS5_IJlSC_lEEESK_SL_NS4_8TiledMMAINS4_8MMA_AtomIJNS4_4SM904GMMA30MMA_64x128x8_F32TF32TF32_SS_TNILNSP_7ScaleInE1ELSR_1EEEEEENS4_6LayoutINS5_IJNSA_ILi2EEESC_SC_EEENS5_IJSC_NSA_ILi0EEESX_EEEEENS5_IJNS4_10UnderscoreES10_S10_EEEEENS4_13SM90_TMA_LOADENS4_14ComposedLayoutINS4_7SwizzleILi3ELi4ELi3EEENS4_18smem_ptr_flag_bitsILi32EEENSU_INS5_IJNSA_ILi8EEENSA_ILi32EEEEEENS5_IJS1A_SC_EEEEEEEvNS4_8identityENS4_23SM90_TMA_LOAD_MULTICASTES1E_vS1F_EENS_8epilogue10collective6detail29Sm90TmaWarpSpecializedAdapterINS1J_15DefaultEpilogueISK_SL_SL_NS1I_6thread17LinearCombinationISK_Li1EffLNS1N_9ScaleType4KindE0ELNS_15FloatRoundStyleE2ESK_EENS1_15EpilogueDefaultEEEEEvvEEEEvNT_6ParamsE)
        /*0014*/ 	.word	0x00000000


	//----- nvinfo : EIATTR_MIN_STACK_SIZE
	.align		4
.L_17:
        /*0018*/ 	.byte	0x04, 0x12
        /*001a*/ 	.short	(.L_19 - .L_18)
	.align		4
.L_18:
        /*001c*/ 	.word	index@(_ZN7cutlass13device_kernelINS_4gemm6kernel13GemmUniversalIN4cute5tupleIJiiiiEEENS1_10collective13CollectiveMmaINS1_34MainloopSm90TmaGmmaWarpSpecializedILi2ENS5_IJNS4_1CILi4EEENSA_ILi1EEESC_EEENS1_35KernelTmaWarpSpecializedCooperativeEEENS5_IJNSA_ILi256EEENSA_ILi128EEENSA_ILi64EEEEEENS_10tfloat32_tENS5_IJlSC_lEEESK_SL_NS4_8TiledMMAINS4_8MMA_AtomIJNS4_4SM904GMMA30MMA_64x128x8_F32TF32TF32_SS_TNILNSP_7ScaleInE1ELSR_1EEEEEENS4_6LayoutINS5_IJNSA_ILi2EEESC_SC_EEENS5_IJSC_NSA_ILi0EEESX_EEEEENS5_IJNS4_10UnderscoreES10_S10_EEEEENS4_13SM90_TMA_LOADENS4_14ComposedLayoutINS4_7SwizzleILi3ELi4ELi3EEENS4_18smem_ptr_flag_bitsILi32EEENSU_INS5_IJNSA_ILi8EEENSA_ILi32EEEEEENS5_IJS1A_SC_EEEEEEEvNS4_8identityENS4_23SM90_TMA_LOAD_MULTICASTES1E_vS1F_EENS_8epilogue10collective6detail29Sm90TmaWarpSpecializedAdapterINS1J_15DefaultEpilogueISK_SL_SL_NS1I_6thread17LinearCombinationISK_Li1EffLNS1N_9ScaleType4KindE0ELNS_15FloatRoundStyleE2ESK_EENS1_15EpilogueDefaultEEEEEvvEEEEvNT_6ParamsE)
        /*0020*/ 	.word	0x00000000
.L_19:


//--------------------- .nv.compat                --------------------------
	.section	.nv.compat,"",@"SHT_CUDA_COMPAT_INFO"
	.align	4
        /*0000*/ 	.byte	0x02, 0x09, 0x01, 0x00, 0x02, 0x02, 0x04, 0x00, 0x02, 0x05, 0x05, 0x00, 0x03, 0x07, 0x01, 0x01
        /*0010*/ 	.byte	0x02, 0x03, 0x01, 0x00, 0x02, 0x06, 0x01, 0x00, 0x04, 0x0b, 0x08, 0x00, 0x00, 0x00, 0x00, 0x00
        /*0020*/ 	.byte	0x00, 0x00, 0x00, 0x00


//--------------------- .nv.info._ZN7cutlass13device_kernelINS_4gemm6kernel13GemmUniversalIN4cute5tupleIJiiiiEEENS1_10collective13CollectiveMmaINS1_34MainloopSm90TmaGmmaWarpSpecializedILi2ENS5_IJNS4_1CILi4EEENSA_ILi1EEESC_EEENS1_35KernelTmaWarpSpecializedCooperativeEEENS5_IJNSA_ILi256EEENSA_ILi128EEENSA_ILi64EEEEEENS_10tfloat32_tENS5_IJlSC_lEEESK_SL_NS4_8TiledMMAINS4_8MMA_AtomIJNS4_4SM904GMMA30MMA_64x128x8_F32TF32TF32_SS_TNILNSP_7ScaleInE1ELSR_1EEEEEENS4_6LayoutINS5_IJNSA_ILi2EEESC_SC_EEENS5_IJSC_NSA_ILi0EEESX_EEEEENS5_IJNS4_10UnderscoreES10_S10_EEEEENS4_13SM90_TMA_LOADENS4_14ComposedLayoutINS4_7SwizzleILi3ELi4ELi3EEENS4_18smem_ptr_flag_bitsILi32EEENSU_INS5_IJNSA_ILi8EEENSA_ILi32EEEEEENS5_IJS1A_SC_EEEEEEEvNS4_8identityENS4_23SM90_TMA_LOAD_MULTICASTES1E_vS1F_EENS_8epilogue10collective6detail29Sm90TmaWarpSpecializedAdapterINS1J_15DefaultEpilogueISK_SL_SL_NS1I_6thread17LinearCombinationISK_Li1EffLNS1N_9ScaleType4KindE0ELNS_15FloatRoundStyleE2ESK_EENS1_15EpilogueDefaultEEEEEvvEEEEvNT_6ParamsE --------------------------
	.section	.nv.info._ZN7cutlass13device_kernelINS_4gemm6kernel13GemmUniversalIN4cute5tupleIJiiiiEEENS1_10collective13CollectiveMmaINS1_34MainloopSm90TmaGmmaWarpSpecializedILi2ENS5_IJNS4_1CILi4EEENSA_ILi1EEESC_EEENS1_35KernelTmaWarpSpecializedCooperativeEEENS5_IJNSA_ILi256EEENSA_ILi128EEENSA_ILi64EEEEEENS_10tfloat32_tENS5_IJlSC_lEEESK_SL_NS4_8TiledMMAINS4_8MMA_AtomIJNS4_4SM904GMMA30MMA_64x128x8_F32TF32TF32_SS_TNILNSP_7ScaleInE1ELSR_1EEEEEENS4_6LayoutINS5_IJNSA_ILi2EEESC_SC_EEENS5_IJSC_NSA_ILi0EEESX_EEEEENS5_IJNS4_10UnderscoreES10_S10_EEEEENS4_13SM90_TMA_LOADENS4_14ComposedLayoutINS4_7SwizzleILi3ELi4ELi3EEENS4_18smem_ptr_flag_bitsILi32EEENSU_INS5_IJNSA_ILi8EEENSA_ILi32EEEEEENS5_IJS1A_SC_EEEEEEEvNS4_8identityENS4_23SM90_TMA_LOAD_MULTICASTES1E_vS1F_EENS_8epilogue10collective6detail29Sm90TmaWarpSpecializedAdapterINS1J_15DefaultEpilogueISK_SL_SL_NS1I_6thread17LinearCombinationISK_Li1EffLNS1N_9ScaleType4KindE0ELNS_15FloatRoundStyleE2ESK_EENS1_15EpilogueDefaultEEEEEvvEEEEvNT_6ParamsE,"",@"SHT_CUDA_INFO"
	.sectionflags	@""
	.align	4


	//----- nvinfo : EIATTR_CUDA_API_VERSION
	.align		4
        /*0000*/ 	.byte	0x04, 0x37
        /*0002*/ 	.short	(.L_21 - .L_20)
.L_20:
        /*0004*/ 	.word	0x00000082


	//----- nvinfo : EIATTR_KPARAM_INFO
	.align		4
.L_21:
        /*0008*/ 	.byte	0x04, 0x17
        /*000a*/ 	.short	(.L_23 - .L_22)
.L_22:
        /*000c*/ 	.word	0x00000000
        /*0010*/ 	.short	0x0000
        /*0012*/ 	.short	0x0070
        /*0014*/ 	.byte	0x00, 0xf0, 0x01, 0x10


	//----- nvinfo : EIATTR_SPARSE_MMA_MASK
	.align		4
.L_23:
        /*0018*/ 	.byte	0x03, 0x50
        /*001a*/ 	.short	0x0000


	//----- nvinfo : EIATTR_MAXREG_COUNT
	.align		4
        /*001c*/ 	.byte	0x03, 0x1b
        /*001e*/ 	.short	0x00a8


	//----- nvinfo : EIATTR_NUM_BARRIERS
	.align		4
        /*0020*/ 	.byte	0x02, 0x4c
        /*0022*/ 	.byte	0x01
	.zero		1


	//----- nvinfo : EIATTR_EXTERNS
	.align		4
        /*0024*/ 	.byte	0x04, 0x0f
        /*0026*/ 	.short	(.L_25 - .L_24)


	//   ....[0]....
	.align		4
.L_24:
        /*0028*/ 	.word	index@(__assertfail)


	//----- nvinfo : EIATTR_MERCURY_ISA_VERSION
	.align		4
.L_25:
        /*002c*/ 	.byte	0x03, 0x5f
        /*002e*/ 	.short	0x0101


	//----- nvinfo : EIATTR_INT_WARP_WIDE_INSTR_OFFSETS
	.align		4
        /*0030*/ 	.byte	0x04, 0x31
        /*0032*/ 	.short	(.L_27 - .L_26)


	//   ....[0]....
.L_26:
        /*0034*/ 	.word	0x00000440


	//   ....[1]....
        /*0038*/ 	.word	0x00000470


	//   ....[2]....
        /*003c*/ 	.word	0x00000620


	//   ....[3]....
        /*0040*/ 	.word	0x00002540


	//----- nvinfo : EIATTR_COOP_GROUP_MASK_REGIDS
	.align		4
.L_27:
        /*0044*/ 	.byte	0x04, 0x29
        /*0046*/ 	.short	(.L_29 - .L_28)


	//   ....[0]....
.L_28:
        /*0048*/ 	.word	0xffffffff


	//   ....[1]....
        /*004c*/ 	.word	0xffffffff


	//   ....[2]....
        /*0050*/ 	.word	0xffffffff


	//   ....[3]....
        /*0054*/ 	.word	0xffffffff


	//   ....[4]....
        /*0058*/ 	.word	0xffffffff


	//   ....[5]....
        /*005c*/ 	.word	0xffffffff


	//----- nvinfo : EIATTR_COOP_GROUP_INSTR_OFFSETS
	.align		4
.L_29:
        /*0060*/ 	.byte	0x04, 0x28
        /*0062*/ 	.short	(.L_31 - .L_30)


	//   ....[0]....
.L_30:
        /*0064*/ 	.word	0x00000060


	//   ....[1]....
        /*0068*/ 	.word	0x00000070


	//   ....[2]....
        /*006c*/ 	.word	0x00000130


	//   ....[3]....
        /*0070*/ 	.word	0x00000290


	//   ....[4]....
        /*0074*/ 	.word	0x000007d0


	//   ....[5]....
        /*0078*/ 	.word	0x00001220


	//----- nvinfo : EIATTR_REG_RECONFIG
	.align		4
.L_31:
        /*007c*/ 	.byte	0x01, 0x54
	.zero		2


	//----- nvinfo : EIATTR_SYSCALL_OFFSETS
	.align		4
        /*0080*/ 	.byte	0x04, 0x46
        /*0082*/ 	.short	(.L_33 - .L_32)


	//   ....[0]....
.L_32:
        /*0084*/ 	.word	0x000013e0


	//----- nvinfo : EIATTR_MBARRIER_INSTR_OFFSETS
	.align		4
.L_33:
        /*0088*/ 	.byte	0x04, 0x39
        /*008a*/ 	.short	(.L_35 - .L_34)


	//   ....[0]....
.L_34:
        /*008c*/ 	.word	0x00000230
        /*0090*/ 	.word	0x000000ff
        /*0094*/ 	.word	0x00000000
        /*0098*/ 	.short	0x0100
        /*009a*/ 	.byte	0x08
	.zero		1


	//   ....[1]....
        /*009c*/ 	.word	0x00000240
        /*00a0*/ 	.word	0x000000ff
        /*00a4*/ 	.word	0x00000010
        /*00a8*/ 	.short	0x0100
        /*00aa*/ 	.byte	0x08
	.zero		1


	//   ....[2]....
        /*00ac*/ 	.word	0x00000250
        /*00b0*/ 	.word	0x000000ff
        /*00b4*/ 	.word	0x00000008
        /*00b8*/ 	.short	0x0100
        /*00ba*/ 	.byte	0x08
	.zero		1


	//   ....[3]....
        /*00bc*/ 	.word	0x00000260
        /*00c0*/ 	.word	0x000000ff
        /*00c4*/ 	.word	0x00000018
        /*00c8*/ 	.short	0x0100
        /*00ca*/ 	.byte	0x08
	.zero		1


	//   ....[4]....
        /*00cc*/ 	.word	0x000006b0
        /*00d0*/ 	.word	0x000000ff
        /*00d4*/ 	.word	0x00000030
        /*00d8*/ 	.short	0x0100
        /*00da*/ 	.byte	0x06
	.zero		1


	//   ....[5]....
        /*00dc*/ 	.word	0x00000750
        /*00e0*/ 	.word	0x000000ff
        /*00e4*/ 	.word	0x00000038
        /*00e8*/ 	.short	0x0100
        /*00ea*/ 	.byte	0x06
	.zero		1


	//   ....[6]....
        /*00ec*/ 	.word	0x000014a0
        /*00f0*/ 	.word	0x00000003
        /*00f4*/ 	.word	0x00000000
        /*00f8*/ 	.short	0x010a
        /*00fa*/ 	.byte	0x3f
	.zero		1


	//   ....[7]....
        /*00fc*/ 	.word	0x000014e0
        /*0100*/ 	.word	0x00000003
        /*0104*/ 	.word	0x00000000
        /*0108*/ 	.short	0x010a
        /*010a*/ 	.byte	0x3f
	.zero		1


	//   ....[8]....
        /*010c*/ 	.word	0x00001d00
        /*0110*/ 	.word	0x00000005
        /*0114*/ 	.word	0x00000000
        /*0118*/ 	.short	0x010a
        /*011a*/ 	.byte	0x3f
	.zero		1


	//   ....[9]....
        /*011c*/ 	.word	0x00001d40
        /*0120*/ 	.word	0x00000005
        /*0124*/ 	.word	0x00000000
        /*0128*/ 	.short	0x010a
        /*012a*/ 	.byte	0x3f
	.zero		1


	//   ....[10]....
        /*012c*/ 	.word	0x000023e0
        /*0130*/ 	.word	0x00000005
        /*0134*/ 	.word	0x00000000
        /*0138*/ 	.short	0x0101
        /*013a*/ 	.byte	0x3f
	.zero		1


	//   ....[11]....
        /*013c*/ 	.word	0x000025c0
        /*0140*/ 	.word	0x00000003
        /*0144*/ 	.word	0x00000000
        /*0148*/ 	.short	0x0101
        /*014a*/ 	.byte	0x3f
	.zero		1


	//   ....[12]....
        /*014c*/ 	.word	0x0000b9d0
        /*0150*/ 	.word	0x00000014
        /*0154*/ 	.word	0x00000010
        /*0158*/ 	.short	0x010a
        /*015a*/ 	.byte	0x3f
	.zero		1


	//   ....[13]....
        /*015c*/ 	.word	0x0000be50
        /*0160*/ 	.word	0x00000005
        /*0164*/ 	.word	0x00000038
        /*0168*/ 	.short	0x0101
        /*016a*/ 	.byte	0x3f
	.zero		1


	//   ....[14]....
        /*016c*/ 	.word	0x0000c570
        /*0170*/ 	.word	0x00000007
        /*0174*/ 	.word	0x00000000
        /*0178*/ 	.short	0x010a
        /*017a*/ 	.byte	0x3f
	.zero		1


	//   ....[15]....
        /*017c*/ 	.word	0x0000c5f0
        /*0180*/ 	.word	0x00000003
        /*0184*/ 	.word	0x00000000
        /*0188*/ 	.short	0x010a
        /*018a*/ 	.byte	0x3f
	.zero		1


	//   ....[16]....
        /*018c*/ 	.word	0x0000c650
        /*0190*/ 	.word	0x00000003
        /*0194*/ 	.word	0x00000000
        /*0198*/ 	.short	0x010a
        /*019a*/ 	.byte	0x3f
	.zero		1


	//   ....[17]....
        /*019c*/ 	.word	0x0000c6a0
        /*01a0*/ 	.word	0x00000005
        /*01a4*/ 	.word	0x00000000
        /*01a8*/ 	.short	0x010a
        /*01aa*/ 	.byte	0x3f
	.zero		1


	//   ....[18]....
        /*01ac*/ 	.word	0x0000c770
        /*01b0*/ 	.word	0x00000014
        /*01b4*/ 	.word	0x00000010
        /*01b8*/ 	.short	0x010a
        /*01ba*/ 	.byte	0x3f
	.zero		1


	//   ....[19]....
        /*01bc*/ 	.word	0x0000c840
        /*01c0*/ 	.word	0x00000007
        /*01c4*/ 	.word	0x00000000
        /*01c8*/ 	.short	0x010a
        /*01ca*/ 	.byte	0x3f
	.zero		1


	//----- nvinfo : EIATTR_NUM_MBARRIERS
	.align		4
.L_35:
        /*01cc*/ 	.byte	0x03, 0x38
        /*01ce*/ 	.short	0x0006


	//----- nvinfo : EIATTR_EXIT_INSTR_OFFSETS
	.align		4
        /*01d0*/ 	.byte	0x04, 0x1c
        /*01d2*/ 	.short	(.L_37 - .L_36)


	//   ....[0]....
.L_36:
        /*01d4*/ 	.word	0x00000930


	//   ....[1]....
        /*01d8*/ 	.word	0x00001150


	//   ....[2]....
        /*01dc*/ 	.word	0x0000b0e0


	//   ....[3]....
        /*01e0*/ 	.word	0x0000b640


	//   ....[4]....
        /*01e4*/ 	.word	0x0000c640


	//----- nvinfo : EIATTR_MAX_THREADS
	.align		4
.L_37:
        /*01e8*/ 	.byte	0x04, 0x05
        /*01ea*/ 	.short	(.L_39 - .L_38)
.L_38:
        /*01ec*/ 	.word	0x00000180
        /*01f0*/ 	.word	0x00000001
        /*01f4*/ 	.word	0x00000001


	//----- nvinfo : EIATTR_CRS_STACK_SIZE
	.align		4
.L_39:
        /*01f8*/ 	.byte	0x04, 0x1e
        /*01fa*/ 	.short	(.L_41 - .L_40)
.L_40:
        /*01fc*/ 	.word	0x00000000


	//----- nvinfo : EIATTR_CBANK_PARAM_SIZE
	.align		4
.L_41:
        /*0200*/ 	.byte	0x03, 0x19
        /*0202*/ 	.short	0x0470


	//----- nvinfo : EIATTR_PARAM_CBANK
	.align		4
        /*0204*/ 	.byte	0x04, 0x0a
        /*0206*/ 	.short	(.L_43 - .L_42)
	.align		4
.L_42:
        /*0208*/ 	.word	index@(.nv.constant0._ZN7cutlass13device_kernelINS_4gemm6kernel13GemmUniversalIN4cute5tupleIJiiiiEEENS1_10collective13CollectiveMmaINS1_34MainloopSm90TmaGmmaWarpSpecializedILi2ENS5_IJNS4_1CILi4EEENSA_ILi1EEESC_EEENS1_35KernelTmaWarpSpecializedCooperativeEEENS5_IJNSA_ILi256EEENSA_ILi128EEENSA_ILi64EEEEEENS_10tfloat32_tENS5_IJlSC_lEEESK_SL_NS4_8TiledMMAINS4_8MMA_AtomIJNS4_4SM904GMMA30MMA_64x128x8_F32TF32TF32_SS_TNILNSP_7ScaleInE1ELSR_1EEEEEENS4_6LayoutINS5_IJNSA_ILi2EEESC_SC_EEENS5_IJSC_NSA_ILi0EEESX_EEEEENS5_IJNS4_10UnderscoreES10_S10_EEEEENS4_13SM90_TMA_LOADENS4_14ComposedLayoutINS4_7SwizzleILi3ELi4ELi3EEENS4_18smem_ptr_flag_bitsILi32EEENSU_INS5_IJNSA_ILi8EEENSA_ILi32EEEEEENS5_IJS1A_SC_EEEEEEEvNS4_8identityENS4_23SM90_TMA_LOAD_MULTICASTES1E_vS1F_EENS_8epilogue10collective6detail29Sm90TmaWarpSpecializedAdapterINS1J_15DefaultEpilogueISK_SL_SL_NS1I_6thread17LinearCombinationISK_Li1EffLNS1N_9ScaleType4KindE0ELNS_15FloatRoundStyleE2ESK_EENS1_15EpilogueDefaultEEEEEvvEEEEvNT_6ParamsE)
        /*020c*/ 	.short	0x0210
        /*020e*/ 	.short	0x0470


	//----- nvinfo : EIATTR_SW_WAR
	.align		4
.L_43:
        /*0210*/ 	.byte	0x04, 0x36
        /*0212*/ 	.short	(.L_45 - .L_44)
.L_44:
        /*0214*/ 	.word	0x00000008
.L_45:


//--------------------- .nv.callgraph             --------------------------
	.section	.nv.callgraph,"",@"SHT_CUDA_CALLGRAPH"
	.align	4
	.sectionentsize	8
	.align		4
        /*0000*/ 	.word	0x00000000
	.align		4
        /*0004*/ 	.word	0xffffffff
	.align		4
        /*0008*/ 	.word	index@(_ZN7cutlass13device_kernelINS_4gemm6kernel13GemmUniversalIN4cute5tupleIJiiiiEEENS1_10collective13CollectiveMmaINS1_34MainloopSm90TmaGmmaWarpSpecializedILi2ENS5_IJNS4_1CILi4EEENSA_ILi1EEESC_EEENS1_35KernelTmaWarpSpecializedCooperativeEEENS5_IJNSA_ILi256EEENSA_ILi128EEENSA_ILi64EEEEEENS_10tfloat32_tENS5_IJlSC_lEEESK_SL_NS4_8TiledMMAINS4_8MMA_AtomIJNS4_4SM904GMMA30MMA_64x128x8_F32TF32TF32_SS_TNILNSP_7ScaleInE1ELSR_1EEEEEENS4_6LayoutINS5_IJNSA_ILi2EEESC_SC_EEENS5_IJSC_NSA_ILi0EEESX_EEEEENS5_IJNS4_10UnderscoreES10_S10_EEEEENS4_13SM90_TMA_LOADENS4_14ComposedLayoutINS4_7SwizzleILi3ELi4ELi3EEENS4_18smem_ptr_flag_bitsILi32EEENSU_INS5_IJNSA_ILi8EEENSA_ILi32EEEEEENS5_IJS1A_SC_EEEEEEEvNS4_8identityENS4_23SM90_TMA_LOAD_MULTICASTES1E_vS1F_EENS_8epilogue10collective6detail29Sm90TmaWarpSpecializedAdapterINS1J_15DefaultEpilogueISK_SL_SL_NS1I_6thread17LinearCombinationISK_Li1EffLNS1N_9ScaleType4KindE0ELNS_15FloatRoundStyleE2ESK_EENS1_15EpilogueDefaultEEEEEvvEEEEvNT_6ParamsE)
	.align		4
        /*000c*/ 	.word	index@(__assertfail)
	.align		4
        /*0010*/ 	.word	0x00000000
	.align		4
        /*0014*/ 	.word	0xfffffffe
	.align		4
        /*0018*/ 	.word	0x00000000
	.align		4
        /*001c*/ 	.word	0xfffffffd
	.align		4
        /*0020*/ 	.word	0x00000000
	.align		4
        /*0024*/ 	.word	0xfffffffc


//--------------------- .nv.constant4             --------------------------
	.section	.nv.constant4,"a",@progbits
	.align	8
	.align		8
.nv.constant4:
        /*0000*/ 	.dword	__assertfail
	.align		8
        /*0008*/ 	.dword	__unnamed_1
	.align		8
        /*0010*/ 	.dword	_ZN40_INTERNAL_c40b7418_4_k_cu_19fd71c5_209864cuda3std3__45__cpo5beginE
	.align		8
        /*0018*/ 	.dword	_ZN40_INTERNAL_c40b7418_4_k_cu_19fd71c5_209864cuda3std3__45__cpo3endE
	.align		8
        /*0020*/ 	.dword	_ZN40_INTERNAL_c40b7418_4_k_cu_19fd71c5_209864cuda3std3__45__cpo6cbeginE
	.align		8
        /*0028*/ 	.dword	_ZN40_INTERNAL_c40b7418_4_k_cu_19fd71c5_209864cuda3std3__45__cpo4cendE
	.align		8
        /*0030*/ 	.dword	_ZN40_INTERNAL_c40b7418_4_k_cu_19fd71c5_209864cuda3std3__442_GLOBAL__N__c40b7418_4_k_cu_19fd71c5_209866ignoreE
	.align		8
        /*0038*/ 	.dword	_ZN40_INTERNAL_c40b7418_4_k_cu_19fd71c5_209864cuda3std3__419piecewise_constructE
	.align		8
        /*0040*/ 	.dword	_ZN40_INTERNAL_c40b7418_4_k_cu_19fd71c5_209864cuda3std3__48in_placeE
	.align		8
        /*0048*/ 	.dword	_ZN40_INTERNAL_c40b7418_4_k_cu_19fd71c5_209864cuda3std6ranges3__45__cpo4swapE
	.align		8
        /*0050*/ 	.dword	_ZN40_INTERNAL_c40b7418_4_k_cu_19fd71c5_209864cuda3std6ranges3__45__cpo9iter_moveE
	.align		8
        /*0058*/ 	.dword	_ZN40_INTERNAL_c40b7418_4_k_cu_19fd71c5_209864cute7productE
	.align		8
        /*0060*/ 	.dword	_ZN40_INTERNAL_c40b7418_4_k_cu_19fd71c5_209864cute1_E
	.align		8
        /*0068*/ 	.dword	$str$22
	.align		8
        /*0070*/ 	.dword	$str$23


//--------------------- .text._ZN7cutlass13device_kernelINS_4gemm6kernel13GemmUniversalIN4cute5tupleIJiiiiEEENS1_10collective13CollectiveMmaINS1_34MainloopSm90TmaGmmaWarpSpecializedILi2ENS5_IJNS4_1CILi4EEENSA_ILi1EEESC_EEENS1_35KernelTmaWarpSpecializedCooperativeEEENS5_IJNSA_ILi256EEENSA_ILi128EEENSA_ILi64EEEEEENS_10tfloat32_tENS5_IJlSC_lEEESK_SL_NS4_8TiledMMAINS4_8MMA_AtomIJNS4_4SM904GMMA30MMA_64x128x8_F32TF32TF32_SS_TNILNSP_7ScaleInE1ELSR_1EEEEEENS4_6LayoutINS5_IJNSA_ILi2EEESC_SC_EEENS5_IJSC_NSA_ILi0EEESX_EEEEENS5_IJNS4_10UnderscoreES10_S10_EEEEENS4_13SM90_TMA_LOADENS4_14ComposedLayoutINS4_7SwizzleILi3ELi4ELi3EEENS4_18smem_ptr_flag_bitsILi32EEENSU_INS5_IJNSA_ILi8EEENSA_ILi32EEEEEENS5_IJS1A_SC_EEEEEEEvNS4_8identityENS4_23SM90_TMA_LOAD_MULTICASTES1E_vS1F_EENS_8epilogue10collective6detail29Sm90TmaWarpSpecializedAdapterINS1J_15DefaultEpilogueISK_SL_SL_NS1I_6thread17LinearCombinationISK_Li1EffLNS1N_9ScaleType4KindE0ELNS_15FloatRoundStyleE2ESK_EENS1_15EpilogueDefaultEEEEEvvEEEEvNT_6ParamsE --------------------------
	.section	.text._ZN7cutlass13device_kernelINS_4gemm6kernel13GemmUniversalIN4cute5tupleIJiiiiEEENS1_10collective13CollectiveMmaINS1_34MainloopSm90TmaGmmaWarpSpecializedILi2ENS5_IJNS4_1CILi4EEENSA_ILi1EEESC_EEENS1_35KernelTmaWarpSpecializedCooperativeEEENS5_IJNSA_ILi256EEENSA_ILi128EEENSA_ILi64EEEEEENS_10tfloat32_tENS5_IJlSC_lEEESK_SL_NS4_8TiledMMAINS4_8MMA_AtomIJNS4_4SM904GMMA30MMA_64x128x8_F32TF32TF32_SS_TNILNSP_7ScaleInE1ELSR_1EEEEEENS4_6LayoutINS5_IJNSA_ILi2EEESC_SC_EEENS5_IJSC_NSA_ILi0EEESX_EEEEENS5_IJNS4_10UnderscoreES10_S10_EEEEENS4_13SM90_TMA_LOADENS4_14ComposedLayoutINS4_7SwizzleILi3ELi4ELi3EEENS4_18smem_ptr_flag_bitsILi32EEENSU_INS5_IJNSA_ILi8EEENSA_ILi32EEEEEENS5_IJS1A_SC_EEEEEEEvNS4_8identityENS4_23SM90_TMA_LOAD_MULTICASTES1E_vS1F_EENS_8epilogue10collective6detail29Sm90TmaWarpSpecializedAdapterINS1J_15DefaultEpilogueISK_SL_SL_NS1I_6thread17LinearCombinationISK_Li1EffLNS1N_9ScaleType4KindE0ELNS_15FloatRoundStyleE2ESK_EENS1_15EpilogueDefaultEEEEEvvEEEEvNT_6ParamsE,"ax",@progbits
	.align	128
.text._ZN7cutlass13device_kernelINS_4gemm6kernel13GemmUniversalIN4cute5tupleIJiiiiEEENS1_10collective13CollectiveMmaINS1_34MainloopSm90TmaGmmaWarpSpecializedILi2ENS5_IJNS4_1CILi4EEENSA_ILi1EEESC_EEENS1_35KernelTmaWarpSpecializedCooperativeEEENS5_IJNSA_ILi256EEENSA_ILi128EEENSA_ILi64EEEEEENS_10tfloat32_tENS5_IJlSC_lEEESK_SL_NS4_8TiledMMAINS4_8MMA_AtomIJNS4_4SM904GMMA30MMA_64x128x8_F32TF32TF32_SS_TNILNSP_7ScaleInE1ELSR_1EEEEEENS4_6LayoutINS5_IJNSA_ILi2EEESC_SC_EEENS5_IJSC_NSA_ILi0EEESX_EEEEENS5_IJNS4_10UnderscoreES10_S10_EEEEENS4_13SM90_TMA_LOADENS4_14ComposedLayoutINS4_7SwizzleILi3ELi4ELi3EEENS4_18smem_ptr_flag_bitsILi32EEENSU_INS5_IJNSA_ILi8EEENSA_ILi32EEEEEENS5_IJS1A_SC_EEEEEEEvNS4_8identityENS4_23SM90_TMA_LOAD_MULTICASTES1E_vS1F_EENS_8epilogue10collective6detail29Sm90TmaWarpSpecializedAdapterINS1J_15DefaultEpilogueISK_SL_SL_NS1I_6thread17LinearCombinationISK_Li1EffLNS1N_9ScaleType4KindE0ELNS_15FloatRoundStyleE2ESK_EENS1_15EpilogueDefaultEEEEEvvEEEEvNT_6ParamsE:
        .type           _ZN7cutlass13device_kernelINS_4gemm6kernel13GemmUniversalIN4cute5tupleIJiiiiEEENS1_10collective13CollectiveMmaINS1_34MainloopSm90TmaGmmaWarpSpecializedILi2ENS5_IJNS4_1CILi4EEENSA_ILi1EEESC_EEENS1_35KernelTmaWarpSpecializedCooperativeEEENS5_IJNSA_ILi256EEENSA_ILi128EEENSA_ILi64EEEEEENS_10tfloat32_tENS5_IJlSC_lEEESK_SL_NS4_8TiledMMAINS4_8MMA_AtomIJNS4_4SM904GMMA30MMA_64x128x8_F32TF32TF32_SS_TNILNSP_7ScaleInE1ELSR_1EEEEEENS4_6LayoutINS5_IJNSA_ILi2EEESC_SC_EEENS5_IJSC_NSA_ILi0EEESX_EEEEENS5_IJNS4_10UnderscoreES10_S10_EEEEENS4_13SM90_TMA_LOADENS4_14ComposedLayoutINS4_7SwizzleILi3ELi4ELi3EEENS4_18smem_ptr_flag_bitsILi32EEENSU_INS5_IJNSA_ILi8EEENSA_ILi32EEEEEENS5_IJS1A_SC_EEEEEEEvNS4_8identityENS4_23SM90_TMA_LOAD_MULTICASTES1E_vS1F_EENS_8epilogue10collective6detail29Sm90TmaWarpSpecializedAdapterINS1J_15DefaultEpilogueISK_SL_SL_NS1I_6thread17LinearCombinationISK_Li1EffLNS1N_9ScaleType4KindE0ELNS_15FloatRoundStyleE2ESK_EENS1_15EpilogueDefaultEEEEEvvEEEEvNT_6ParamsE,@function
        .size           _ZN7cutlass13device_kernelINS_4gemm6kernel13GemmUniversalIN4cute5tupleIJiiiiEEENS1_10collective13CollectiveMmaINS1_34MainloopSm90TmaGmmaWarpSpecializedILi2ENS5_IJNS4_1CILi4EEENSA_ILi1EEESC_EEENS1_35KernelTmaWarpSpecializedCooperativeEEENS5_IJNSA_ILi256EEENSA_ILi128EEENSA_ILi64EEEEEENS_10tfloat32_tENS5_IJlSC_lEEESK_SL_NS4_8TiledMMAINS4_8MMA_AtomIJNS4_4SM904GMMA30MMA_64x128x8_F32TF32TF32_SS_TNILNSP_7ScaleInE1ELSR_1EEEEEENS4_6LayoutINS5_IJNSA_ILi2EEESC_SC_EEENS5_IJSC_NSA_ILi0EEESX_EEEEENS5_IJNS4_10UnderscoreES10_S10_EEEEENS4_13SM90_TMA_LOADENS4_14ComposedLayoutINS4_7SwizzleILi3ELi4ELi3EEENS4_18smem_ptr_flag_bitsILi32EEENSU_INS5_IJNSA_ILi8EEENSA_ILi32EEEEEENS5_IJS1A_SC_EEEEEEEvNS4_8identityENS4_23SM90_TMA_LOAD_MULTICASTES1E_vS1F_EENS_8epilogue10collective6detail29Sm90TmaWarpSpecializedAdapterINS1J_15DefaultEpilogueISK_SL_SL_NS1I_6thread17LinearCombinationISK_Li1EffLNS1N_9ScaleType4KindE0ELNS_15FloatRoundStyleE2ESK_EENS1_15EpilogueDefaultEEEEEvvEEEEvNT_6ParamsE,(.L_x_319 - _ZN7cutlass13device_kernelINS_4gemm6kernel13GemmUniversalIN4cute5tupleIJiiiiEEENS1_10collective13CollectiveMmaINS1_34MainloopSm90TmaGmmaWarpSpecializedILi2ENS5_IJNS4_1CILi4EEENSA_ILi1EEESC_EEENS1_35KernelTmaWarpSpecializedCooperativeEEENS5_IJNSA_ILi256EEENSA_ILi128EEENSA_ILi64EEEEEENS_10tfloat32_tENS5_IJlSC_lEEESK_SL_NS4_8TiledMMAINS4_8MMA_AtomIJNS4_4SM904GMMA30MMA_64x128x8_F32TF32TF32_SS_TNILNSP_7ScaleInE1ELSR_1EEEEEENS4_6LayoutINS5_IJNSA_ILi2EEESC_SC_EEENS5_IJSC_NSA_ILi0EEESX_EEEEENS5_IJNS4_10UnderscoreES10_S10_EEEEENS4_13SM90_TMA_LOADENS4_14ComposedLayoutINS4_7SwizzleILi3ELi4ELi3EEENS4_18smem_ptr_flag_bitsILi32EEENSU_INS5_IJNSA_ILi8EEENSA_ILi32EEEEEENS5_IJS1A_SC_EEEEEEEvNS4_8identityENS4_23SM90_TMA_LOAD_MULTICASTES1E_vS1F_EENS_8epilogue10collective6detail29Sm90TmaWarpSpecializedAdapterINS1J_15DefaultEpilogueISK_SL_SL_NS1I_6thread17LinearCombinationISK_Li1EffLNS1N_9ScaleType4KindE0ELNS_15FloatRoundStyleE2ESK_EENS1_15EpilogueDefaultEEEEEvvEEEEvNT_6ParamsE)
        .other          _ZN7cutlass13device_kernelINS_4gemm6kernel13GemmUniversalIN4cute5tupleIJiiiiEEENS1_10collective13CollectiveMmaINS1_34MainloopSm90TmaGmmaWarpSpecializedILi2ENS5_IJNS4_1CILi4EEENSA_ILi1EEESC_EEENS1_35KernelTmaWarpSpecializedCooperativeEEENS5_IJNSA_ILi256EEENSA_ILi128EEENSA_ILi64EEEEEENS_10tfloat32_tENS5_IJlSC_lEEESK_SL_NS4_8TiledMMAINS4_8MMA_AtomIJNS4_4SM904GMMA30MMA_64x128x8_F32TF32TF32_SS_TNILNSP_7ScaleInE1ELSR_1EEEEEENS4_6LayoutINS5_IJNSA_ILi2EEESC_SC_EEENS5_IJSC_NSA_ILi0EEESX_EEEEENS5_IJNS4_10UnderscoreES10_S10_EEEEENS4_13SM90_TMA_LOADENS4_14ComposedLayoutINS4_7SwizzleILi3ELi4ELi3EEENS4_18smem_ptr_flag_bitsILi32EEENSU_INS5_IJNSA_ILi8EEENSA_ILi32EEEEEENS5_IJS1A_SC_EEEEEEEvNS4_8identityENS4_23SM90_TMA_LOAD_MULTICASTES1E_vS1F_EENS_8epilogue10collective6detail29Sm90TmaWarpSpecializedAdapterINS1J_15DefaultEpilogueISK_SL_SL_NS1I_6thread17LinearCombinationISK_Li1EffLNS1N_9ScaleType4KindE0ELNS_15FloatRoundStyleE2ESK_EENS1_15EpilogueDefaultEEEEEvvEEEEvNT_6ParamsE,@"STO_CUDA_ENTRY STV_DEFAULT"
_ZN7cutlass13device_kernelINS_4gemm6kernel13GemmUniversalIN4cute5tupleIJiiiiEEENS1_10collective13CollectiveMmaINS1_34MainloopSm90TmaGmmaWarpSpecializedILi2ENS5_IJNS4_1CILi4EEENSA_ILi1EEESC_EEENS1_35KernelTmaWarpSpecializedCooperativeEEENS5_IJNSA_ILi256EEENSA_ILi128EEENSA_ILi64EEEEEENS_10tfloat32_tENS5_IJlSC_lEEESK_SL_NS4_8TiledMMAINS4_8MMA_AtomIJNS4_4SM904GMMA30MMA_64x128x8_F32TF32TF32_SS_TNILNSP_7ScaleInE1ELSR_1EEEEEENS4_6LayoutINS5_IJNSA_ILi2EEESC_SC_EEENS5_IJSC_NSA_ILi0EEESX_EEEEENS5_IJNS4_10UnderscoreES10_S10_EEEEENS4_13SM90_TMA_LOADENS4_14ComposedLayoutINS4_7SwizzleILi3ELi4ELi3EEENS4_18smem_ptr_flag_bitsILi32EEENSU_INS5_IJNSA_ILi8EEENSA_ILi32EEEEEENS5_IJS1A_SC_EEEEEEEvNS4_8identityENS4_23SM90_TMA_LOAD_MULTICASTES1E_vS1F_EENS_8epilogue10collective6detail29Sm90TmaWarpSpecializedAdapterINS1J_15DefaultEpilogueISK_SL_SL_NS1I_6thread17LinearCombinationISK_Li1EffLNS1N_9ScaleType4KindE0ELNS_15FloatRoundStyleE2ESK_EENS1_15EpilogueDefaultEEEEEvvEEEEvNT_6ParamsE:
[----:B------:R-:W0:Y:S01]  /*0000*/  LDC R1, c[0x0][0x28] ;  /* 0x00000a00ff017b82 */ /* 0x000e220000000800 */
[----:B------:R-:W1:Y:S01]  /*0010*/  S2R R18, SR_TID.X ;  /* 0x0000000000127919 */ /* 0x000e620000002100 */
[----:B------:R-:W-:Y:S01]  /*0020*/  ELECT P0, URZ, PT ;  /* 0x00000000003f782f */ /* 0x000fe20003800000 */
[----:B------:R-:W-:Y:S01]  /*0030*/  BSSY B0, `(.L_x_0) ;  /* 0x000000f000007945 */ /* 0x000fe20003800000 */
[--C-:B-1----:R-:W-:Y:S02]  /*0040*/  SHF.R.U32.HI R0, RZ, 0x5, R18.reuse ;  /* 0x00000005ff007819 */ /* 0x102fe40000011612 */
[----:B------:R-:W-:-:S03]  /*0050*/  SHF.R.U32.HI R3, RZ, 0x7, R18 ;  /* 0x00000007ff037819 */ /* 0x000fc60000011612 */
[----:B------:R-:W1:Y:S04]  /*0060*/  SHFL.IDX PT, R2, R0, RZ, 0x1f ;  /* 0x00001fff00027589 */ /* 0x000e6800000e0000 */
[----:B------:R2:W3:Y:S01]  /*0070*/  SHFL.IDX PT, R5, R3, RZ, 0x1f ;  /* 0x00001fff03057589 */ /* 0x0004e200000e0000 */
[----:B-1----:R-:W-:-:S13]  /*0080*/  ISETP.NE.OR P0, PT, R2, RZ, !P0 ;  /* 0x000000ff0200720c */ /* 0x002fda0004705670 */
[----:B0-23--:R-:W-:Y:S05]  /*0090*/  @P0 BRA `(.L_x_1) ;  /* 0x0000000000200947 */ /* 0x00dfea0003800000 */
[----:B------:R-:W-:Y:S02]  /*00a0*/  ULDC.64 UR4, c[0x0][0x198] ;  /* 0x0000660000047ab9 */ /* 0x000fe40000000a00 */
[----:B------:R-:W-:Y:S02]  /*00b0*/  UIADD3 UR6, UP0, UR4, 0xf0, URZ ;  /* 0x000000f004067890 */ /* 0x000fe4000ff1e03f */
[----:B------:R-:W-:Y:S02]  /*00c0*/  UIADD3 UR4, UP1, UR4, 0x1f0, URZ ;  /* 0x000001f004047890 */ /* 0x000fe4000ff3e03f */
[----:B------:R-:W-:Y:S02]  /*00d0*/  UIADD3.X UR7, URZ, UR5, URZ, UP0, !UPT ;  /* 0x000000053f077290 */ /* 0x000fe400087fe43f */
[----:B------:R-:W-:-:S07]  /*00e0*/  UIADD3.X UR5, URZ, UR5, URZ, UP1, !UPT ;  /* 0x000000053f057290 */ /* 0x000fce0008ffe43f */
[----:B------:R0:W-:Y:S02]  /*00f0*/  UTMACCTL.PF [UR6] ;  /* 0x00000000060079b9 */ /* 0x0001e40008040000 */
[----:B------:R0:W-:Y:S02]  /*0100*/  UTMACCTL.PF [UR4] ;  /* 0x00000000040079b9 */ /* 0x0001e40008040000 */
[----:B0-----:R-:W-:Y:S01]  /*0110*/  NOP ;  /* 0x0000000000007918 */ /* 0x001fe20000000000 */
.L_x_1:
[----:B------:R-:W-:Y:S05]  /*0120*/  BSYNC B0 ;  /* 0x0000000000007941 */ /* 0x000fea0003800000 */
.L_x_0:
[----:B------:R-:W0:Y:S02]  /*0130*/  SHFL.IDX PT, R3, R0, RZ, 0x1f ;  /* 0x00001fff00037589 */ /* 0x000e2400000e0000 */
[----:B0-----:R-:W-:-:S13]  /*0140*/  ISETP.NE.AND P0, PT, R3, RZ, PT ;  /* 0x000000ff0300720c */ /* 0x001fda0003f05270 */
[----:B------:R-:W-:Y:S05]  /*0150*/  @P0 BRA `(.L_x_2) ;  /* 0x0000000000480947 */ /* 0x000fea0003800000 */
[----:B------:R-:W0:Y:S01]  /*0160*/  S2UR UR8, SR_CgaCtaId ;  /* 0x00000000000879c3 */ /* 0x000e220000008800 */
[----:B------:R-:W-:Y:S01]  /*0170*/  UMOV UR4, 0x400 ;  /* 0x0000040000047882 */ /* 0x000fe20000000000 */
[----:B------:R-:W-:Y:S01]  /*0180*/  UMOV UR5, 0x1 ;  /* 0x0000000100057882 */ /* 0x000fe20000000000 */
[----:B------:R-:W-:Y:S01]  /*0190*/  UMOV UR6, 0x8 ;  /* 0x0000000800067882 */ /* 0x000fe20000000000 */
[----:B------:R-:W-:Y:S01]  /*01a0*/  ELECT P0, URZ, PT ;  /* 0x00000000003f782f */ /* 0x000fe20003800000 */
[----:B------:R-:W-:-:S04]  /*01b0*/  UIADD3 UR6, -UR6, 0x100000, URZ ;  /* 0x0010000006067890 */ /* 0x000fc8000fffe13f */
[----:B------:R-:W-:Y:S02]  /*01c0*/  USHF.L.U32 UR7, UR6, 0xb, URZ ;  /* 0x0000000b06077899 */ /* 0x000fe4000800063f */
[----:B------:R-:W-:Y:S02]  /*01d0*/  USHF.L.U32 UR6, UR6, 0x1, URZ ;  /* 0x0000000106067899 */ /* 0x000fe4000800063f */
[----:B0-----:R-:W-:Y:S02]  /*01e0*/  ULEA UR8, UR8, UR4, 0x18 ;  /* 0x0000000408087291 */ /* 0x001fe4000f8ec03f */
[----:B------:R-:W-:-:S04]  /*01f0*/  UIADD3 UR4, -UR5, 0x100000, URZ ;  /* 0x0010000005047890 */ /* 0x000fc8000fffe13f */
[----:B------:R-:W-:Y:S02]  /*0200*/  USHF.L.U32 UR5, UR4, 0xb, URZ ;  /* 0x0000000b04057899 */ /* 0x000fe4000800063f */
[----:B------:R-:W-:Y:S01]  /*0210*/  USHF.L.U32 UR4, UR4, 0x1, URZ ;  /* 0x0000000104047899 */ /* 0x000fe2000800063f */
[----:B------:R-:W0:Y:S11]  /*0220*/  FENCE.VIEW.ASYNC.S ;  /* 0x00000000000073c6 */ /* 0x000e360000000000 */
[----:B0-----:R0:W1:Y:S01]  /*0230*/  SYNCS.EXCH.64 URZ, [UR8], UR4 ;  /* 0x00000004083f75b2 */ /* 0x0010620008000100 */
[----:B------:R0:W2:Y:S01]  /*0240*/  SYNCS.EXCH.64 URZ, [UR8+0x10], UR6 ;  /* 0x00001006083f75b2 */ /* 0x0000a20008000100 */
[----:B------:R0:W3:Y:S01]  /*0250*/  SYNCS.EXCH.64 URZ, [UR8+0x8], UR4 ;  /* 0x00000804083f75b2 */ /* 0x0000e20008000100 */
[----:B------:R0:W4:Y:S01]  /*0260*/  SYNCS.EXCH.64 URZ, [UR8+0x18], UR6 ;  /* 0x00001806083f75b2 */ /* 0x0001220008000100 */
[----:B------:R-:W-:Y:S01]  /*0270*/  NOP ;  /* 0x0000000000007918 */ /* 0x000fe20000000000 */
.L_x_2:
[----:B------:R-:W-:Y:S01]  /*0280*/  SHF.R.S32.HI R7, RZ, 0x1f, R18 ;  /* 0x0000001fff077819 */ /* 0x000fe20000011412 */
[----:B------:R-:W5:Y:S01]  /*0290*/  SHFL.IDX PT, R0, R0, RZ, 0x1f ;  /* 0x00001fff00007589 */ /* 0x000f6200000e0000 */
[----:B0-----:R-:W0:Y:S01]  /*02a0*/  S2UR UR8, SR_CTAID.X ;  /* 0x00000000000879c3 */ /* 0x001e220000002500 */
[----:B------:R-:W-:Y:S02]  /*02b0*/  ELECT P0, URZ, PT ;  /* 0x00000000003f782f */ /* 0x000fe40003800000 */
[----:B------:R-:W-:Y:S01]  /*02c0*/  LEA.HI R7, R7, R18, RZ, 0x7 ;  /* 0x0000001207077211 */ /* 0x000fe200078f38ff */
[----:B------:R-:W1:Y:S01]  /*02d0*/  S2R R4, SR_CTAID.Y ;  /* 0x0000000000047919 */ /* 0x000e620000002600 */
[----:B------:R-:W-:Y:S01]  /*02e0*/  SHF.R.S32.HI R8, RZ, 0x1f, R3 ;  /* 0x0000001fff087819 */ /* 0x000fe20000011403 */
[----:B------:R-:W-:Y:S01]  /*02f0*/  ULDC UR4, c[0x0][0x150] ;  /* 0x0000540000047ab9 */ /* 0x000fe20000000800 */
[----:B------:R-:W-:Y:S01]  /*0300*/  LOP3.LUT R7, R7, 0xffffff80, RZ, 0xc0, !PT ;  /* 0xffffff8007077812 */ /* 0x000fe200078ec0ff */
[----:B------:R-:W-:Y:S01]  /*0310*/  NOP ;  /* 0x0000000000007918 */ /* 0x000fe20000000000 */
[----:B------:R-:W-:Y:S01]  /*0320*/  LEA.HI R8, R8, R3, RZ, 0x2 ;  /* 0x0000000308087211 */ /* 0x000fe200078f10ff */
[----:B------:R-:W2:Y:S01]  /*0330*/  LDC R10, c[0x0][0x144] ;  /* 0x00005100ff0a7b82 */ /* 0x000ea20000000800 */
[----:B------:R-:W-:Y:S01]  /*0340*/  NOP ;  /* 0x0000000000007918 */ /* 0x000fe20000000000 */
[----:B------:R-:W-:Y:S01]  /*0350*/  IMAD.IADD R6, R18, 0x1, -R7 ;  /* 0x0000000112067824 */ /* 0x000fe200078e0a07 */
[----:B------:R-:W-:Y:S01]  /*0360*/  LOP3.LUT R8, R8, 0x3ffffffc, RZ, 0xc0, !PT ;  /* 0x3ffffffc08087812 */ /* 0x000fe200078ec0ff */
[----:B------:R-:W-:Y:S01]  /*0370*/  IMAD.MOV.U32 R22, RZ, RZ, 0x1 ;  /* 0x00000001ff167424 */ /* 0x000fe200078e00ff */
[----:B------:R-:W-:-:S02]  /*0380*/  ISETP.NE.AND P3, PT, R5, RZ, PT ;  /* 0x000000ff0500720c */ /* 0x000fc40003f65270 */
[----:B------:R-:W-:Y:S01]  /*0390*/  SHF.R.S32.HI R7, RZ, 0x1f, R6 ;  /* 0x0000001fff077819 */ /* 0x000fe20000011406 */
[----:B------:R-:W-:Y:S01]  /*03a0*/  IMAD.IADD R8, R3, 0x1, -R8 ;  /* 0x0000000103087824 */ /* 0x000fe200078e0a08 */
[----:B------:R-:W3:Y:S02]  /*03b0*/  LDC R12, c[0x0][0x140] ;  /* 0x00005000ff0c7b82 */ /* 0x000ee40000000800 */
[----:B------:R-:W-:Y:S02]  /*03c0*/  LEA.HI R7, R7, R6, RZ, 0x3 ;  /* 0x0000000607077211 */ /* 0x000fe400078f18ff */
[----:B-----5:R-:W-:Y:S02]  /*03d0*/  ISETP.NE.OR P0, PT, R0, RZ, !P0 ;  /* 0x000000ff0000720c */ /* 0x020fe40004705670 */
[--C-:B------:R-:W-:Y:S02]  /*03e0*/  SHF.R.S32.HI R0, RZ, 0x3, R7.reuse ;  /* 0x00000003ff007819 */ /* 0x100fe40000011407 */
[----:B------:R-:W-:-:S02]  /*03f0*/  SHF.R.S32.HI R7, RZ, 0x1f, R7 ;  /* 0x0000001fff077819 */ /* 0x000fc40000011407 */
[----:B0-----:R-:W-:Y:S02]  /*0400*/  I2FP.F32.U32 R9, UR8 ;  /* 0x0000000800097c45 */ /* 0x001fe40008201000 */
[----:B------:R-:W-:-:S03]  /*0410*/  LEA.HI R7, R7, R0, RZ, 0x2 ;  /* 0x0000000007077211 */ /* 0x000fc600078f10ff */
[----:B------:R-:W-:Y:S01]  /*0420*/  FMUL R9, R9, UR4 ;  /* 0x0000000409097c20 */ /* 0x000fe20008400000 */
[----:B------:R-:W-:Y:S01]  /*0430*/  LOP3.LUT R7, R7, 0xfffffffc, RZ, 0xc0, !PT ;  /* 0xfffffffc07077812 */ /* 0x000fe200078ec0ff */
[----:B------:R-:W-:Y:S01]  /*0440*/  VOTEU.ALL UP0, P0 ;  /* 0x00000000003f7886 */ /* 0x000fe20000000000 */
[----:B-1----:R-:W-:Y:S01]  /*0450*/  I2FP.F32.U32 R11, R4 ;  /* 0x00000004000b7245 */ /* 0x002fe20000201000 */
[----:B------:R-:W-:Y:S01]  /*0460*/  ULDC UR4, c[0x0][0x154] ;  /* 0x0000550000047ab9 */ /* 0x000fe20000000800 */
[----:B------:R-:W-:Y:S01]  /*0470*/  VOTEU.ALL UP1, P0 ;  /* 0x00000000003f7886 */ /* 0x000fe20000020000 */
[----:B------:R-:W-:Y:S01]  /*0480*/  IMAD.IADD R7, R0, 0x1, -R7 ;  /* 0x0000000100077824 */ /* 0x000fe200078e0a07 */
[----:B------:R-:W0:Y:S01]  /*0490*/  F2I.U32.TRUNC.NTZ R9, R9 ;  /* 0x0000000900097305 */ /* 0x000e22000020f000 */
[----:B------:R-:W1:Y:S01]  /*04a0*/  @!UP0 S2UR UR7, SR_CgaCtaId ;  /* 0x00000000000789c3 */ /* 0x000e620000008800 */
[----:B------:R-:W-:Y:S01]  /*04b0*/  @!UP0 UMOV UR6, 0x400 ;  /* 0x0000040000068882 */ /* 0x000fe20000000000 */
[----:B------:R-:W-:Y:S01]  /*04c0*/  IMAD R8, R8, 0x4, R7 ;  /* 0x0000000408087824 */ /* 0x000fe200078e0207 */
[----:B---3--:R-:W-:-:S04]  /*04d0*/  ISETP.EQ.U32.AND P2, PT, R12, 0x1, PT ;  /* 0x000000010c00780c */ /* 0x008fc80003f42070 */
[----:B------:R-:W-:-:S04]  /*04e0*/  SHF.R.S32.HI R3, RZ, 0x1f, R8 ;  /* 0x0000001fff037819 */ /* 0x000fc80000011408 */
[----:B------:R-:W-:Y:S01]  /*04f0*/  LEA.HI R0, R3, R8, RZ, 0x2 ;  /* 0x0000000803007211 */ /* 0x000fe200078f10ff */
[----:B0-----:R-:W-:-:S03]  /*0500*/  IMAD.MOV R7, RZ, RZ, -R9 ;  /* 0x000000ffff077224 */ /* 0x001fc600078e0a09 */
[----:B------:R-:W-:Y:S01]  /*0510*/  LOP3.LUT R9, R0, 0xfffffffc, RZ, 0xc0, !PT ;  /* 0xfffffffc00097812 */ /* 0x000fe200078ec0ff */
[----:B--2---:R-:W-:Y:S02]  /*0520*/  IMAD R3, R10, R7, UR8 ;  /* 0x000000080a037e24 */ /* 0x004fe4000f8e0207 */
[----:B------:R-:W-:Y:S02]  /*0530*/  FMUL R10, R11, UR4 ;  /* 0x000000040b0a7c20 */ /* 0x000fe40008400000 */
[C---:B------:R-:W-:Y:S01]  /*0540*/  IMAD.IADD R0, R8.reuse, 0x1, -R9 ;  /* 0x0000000108007824 */ /* 0x040fe200078e0a09 */
[----:B------:R-:W0:Y:S01]  /*0550*/  LDC R7, c[0x0][0x148] ;  /* 0x00005200ff077b82 */ /* 0x000e220000000800 */
[----:B------:R-:W-:Y:S01]  /*0560*/  SHF.R.S32.HI R9, RZ, 0x1f, R2 ;  /* 0x0000001fff097819 */ /* 0x000fe20000011402 */
[----:B------:R-:W-:Y:S01]  /*0570*/  IMAD.SHL.U32 R11, R8, 0x4, RZ ;  /* 0x00000004080b7824 */ /* 0x000fe200078e00ff */
[----:B------:R-:W-:Y:S01]  /*0580*/  UMOV UR4, 0x20 ;  /* 0x0000002000047882 */ /* 0x000fe20000000000 */
[----:B------:R-:W-:Y:S01]  /*0590*/  ISETP.NE.AND P4, PT, R0, R3, PT ;  /* 0x000000030000720c */ /* 0x000fe20003f85270 */
[----:B------:R-:W2:Y:S01]  /*05a0*/  F2I.U32.TRUNC.NTZ R10, R10 ;  /* 0x0000000a000a7305 */ /* 0x000ea2000020f000 */
[----:B------:R-:W-:Y:S01]  /*05b0*/  LEA.HI R9, R9, R2, RZ, 0x2 ;  /* 0x0000000209097211 */ /* 0x000fe200078f10ff */
[----:B------:R-:W-:-:S04]  /*05c0*/  @!UP0 UIADD3 UR4, -UR4, 0x100000, URZ ;  /* 0x0010000004048890 */ /* 0x000fc8000fffe13f */
[----:B------:R-:W-:Y:S02]  /*05d0*/  @!UP0 USHF.L.U32 UR5, UR4, 0xb, URZ ;  /* 0x0000000b04058899 */ /* 0x000fe4000800063f */
[----:B------:R-:W-:Y:S01]  /*05e0*/  @!UP0 USHF.L.U32 UR4, UR4, 0x1, URZ ;  /* 0x0000000104048899 */ /* 0x000fe2000800063f */
[----:B------:R-:W-:Y:S01]  /*05f0*/  LOP3.LUT R152, R8, 0xc, R11, 0x78, !PT ;  /* 0x0000000c08987812 */ /* 0x000fe200078e780b */
[----:B-1----:R-:W-:Y:S01]  /*0600*/  @!UP0 ULEA UR6, UR7, UR6, 0x18 ;  /* 0x0000000607068291 */ /* 0x002fe2000f8ec03f */
[----:B------:R-:W-:Y:S01]  /*0610*/  LOP3.LUT R9, R9, 0xfffffffc, RZ, 0xc0, !PT ;  /* 0xfffffffc09097812 */ /* 0x000fe200078ec0ff */
[----:B------:R-:W-:Y:S01]  /*0620*/  VOTEU.ALL UP0, P0 ;  /* 0x00000000003f7886 */ /* 0x000fe20000000000 */
[----:B------:R-:W-:Y:S01]  /*0630*/  LOP3.LUT P0, RZ, R6, 0x7, RZ, 0xc0, !PT ;  /* 0x0000000706ff7812 */ /* 0x000fe2000780c0ff */
[----:B------:R-:W-:Y:S02]  /*0640*/  VIADD R6, R5, 0xffffffff ;  /* 0xffffffff05067836 */ /* 0x000fe40000000000 */
[----:B------:R-:W-:Y:S01]  /*0650*/  IMAD.IADD R0, R2, 0x1, -R9 ;  /* 0x0000000102007824 */ /* 0x000fe200078e0a09 */
[----:B------:R-:W-:-:S02]  /*0660*/  ISETP.LT.U32.AND P0, PT, R152, 0x4, !P0 ;  /* 0x000000049800780c */ /* 0x000fc40004701070 */
[----:B------:R-:W-:Y:S01]  /*0670*/  @P4 SHF.R.S32.HI R9, RZ, 0x1f, R152 ;  /* 0x0000001fff094819 */ /* 0x000fe20000011498 */
[----:B--2---:R-:W-:Y:S01]  /*0680*/  IMAD.MOV R24, RZ, RZ, -R10 ;  /* 0x000000ffff187224 */ /* 0x004fe200078e0a0a */
[C---:B------:R-:W-:Y:S01]  /*0690*/  ISETP.NE.AND P1, PT, R0.reuse, 0x3, PT ;  /* 0x000000030000780c */ /* 0x040fe20003f25270 */
[----:B------:R-:W1:Y:S02]  /*06a0*/  FENCE.VIEW.ASYNC.S ;  /* 0x00000000000073c6 */ /* 0x000e640000000000 */
[----:B-1----:R1:W2:Y:S01]  /*06b0*/  @!UP0 SYNCS.EXCH.64 URZ, [UR6+0x30], UR4 ;  /* 0x00003004063f85b2 */ /* 0x0022a20008000100 */
[----:B------:R-:W-:Y:S01]  /*06c0*/  @P4 LEA.HI R9, R9, R152, RZ, 0x2 ;  /* 0x0000009809094211 */ /* 0x000fe200078f10ff */
[----:B0-----:R-:W-:Y:S01]  /*06d0*/  IMAD R2, R7, R24, R4 ;  /* 0x0000001807027224 */ /* 0x001fe200078e0204 */
[----:B------:R-:W-:Y:S02]  /*06e0*/  ISETP.EQ.OR P1, PT, R0, RZ, !P1 ;  /* 0x000000ff0000720c */ /* 0x000fe40004f22670 */
[----:B------:R-:W-:-:S02]  /*06f0*/  @P4 SHF.R.S32.HI R9, RZ, 0x2, R9 ;  /* 0x00000002ff094819 */ /* 0x000fc40000011409 */
[----:B------:R-:W-:Y:S02]  /*0700*/  ISETP.EQ.AND P1, PT, R5, RZ, P1 ;  /* 0x000000ff0500720c */ /* 0x000fe40000f22270 */
[----:B------:R-:W-:Y:S02]  /*0710*/  @P4 ISETP.NE.AND P5, PT, R9, R2, PT ;  /* 0x000000020900420c */ /* 0x000fe40003fa5270 */
[----:B------:R-:W-:Y:S02]  /*0720*/  ISETP.GE.U32.AND P6, PT, R6, 0x2, PT ;  /* 0x000000020600780c */ /* 0x000fe40003fc6070 */
[----:B------:R-:W-:Y:S02]  /*0730*/  SEL R9, RZ, 0x1, !P0 ;  /* 0x00000001ff097807 */ /* 0x000fe40004000000 */
[----:B------:R-:W-:Y:S01]  /*0740*/  @P4 SEL R22, RZ, 0x1, P5 ;  /* 0x00000001ff164807 */ /* 0x000fe20002800000 */
[----:B------:R1:W0:Y:S01]  /*0750*/  @!UP1 SYNCS.EXCH.64 URZ, [UR6+0x38], UR4 ;  /* 0x00003804063f95b2 */ /* 0x0002220008000100 */
[----:B------:R-:W-:Y:S01]  /*0760*/  SEL R19, RZ, 0x1, !P1 ;  /* 0x00000001ff137807 */ /* 0x000fe20004800000 */
[----:B------:R-:W-:Y:S01]  /*0770*/  NOP ;  /* 0x0000000000007918 */ /* 0x000fe20000000000 */
[----:B------:R-:W-:-:S02]  /*0780*/  LOP3.LUT R22, R22, R9, RZ, 0xc0, !PT ;  /* 0x0000000916167212 */ /* 0x000fc400078ec0ff */
[----:B------:R-:W-:Y:S01]  /*0790*/  SEL R19, R19, 0x2, P6 ;  /* 0x0000000213137807 */ /* 0x000fe20003000000 */
[----:B-12---:R-:W-:Y:S06]  /*07a0*/  @!P2 BRA `(.L_x_3) ;  /* 0x000000000008a947 */ /* 0x006fec0003800000 */
[----:B0---4-:R-:W-:Y:S01]  /*07b0*/  UCGABAR_ARV ;  /* 0x00000000000079c7 */ /* 0x011fe20008000000 */
[----:B------:R-:W-:Y:S05]  /*07c0*/  BRA `(.L_x_4) ;  /* 0x0000000000047947 */ /* 0x000fea0003800000 */
.L_x_3:
[----:B0---4-:R-:W-:Y:S01]  /*07d0*/  NOP ;  /* 0x0000000000007918 */ /* 0x011fe20000000000 */
.L_x_4:
[----:B------:R-:W0:Y:S01]  /*07e0*/  LDC R2, c[0x0][0x65c] ;  /* 0x00019700ff027b82 */ /* 0x000e220000000800 */
[----:B------:R-:W-:Y:S02]  /*07f0*/  IMAD.U32 R8, RZ, RZ, UR8 ;  /* 0x00000008ff087e24 */ /* 0x000fe4000f8e00ff */
[----:B------:R-:W-:Y:S01]  /*0800*/  IMAD.MOV.U32 R9, RZ, RZ, RZ ;  /* 0x000000ffff097224 */ /* 0x000fe200078e00ff */
[----:B0-----:R-:W-:-:S04]  /*0810*/  ISETP.NE.AND P1, PT, R2, 0x1, PT ;  /* 0x000000010200780c */ /* 0x001fc80003f25270 */
[----:B------:R-:W-:-:S09]  /*0820*/  P2R R5, PR, RZ, 0x2 ;  /* 0x00000002ff057803 */ /* 0x000fd20000000000 */
[----:B------:R-:W0:Y:S01]  /*0830*/  @P1 LDC R17, c[0x0][0x10] ;  /* 0x00000400ff111b82 */ /* 0x000e220000000800 */
[----:B------:R-:W-:Y:S02]  /*0840*/  @P1 IMAD.MOV.U32 R5, RZ, RZ, RZ ;  /* 0x000000ffff051224 */ /* 0x000fe400078e00ff */
[----:B------:R-:W-:-:S05]  /*0850*/  @P1 IMAD.MOV.U32 R13, RZ, RZ, RZ ;  /* 0x000000ffff0d1224 */ /* 0x000fca00078e00ff */
[----:B------:R-:W1:Y:S01]  /*0860*/  @!P1 LDC R11, c[0x0][0xc] ;  /* 0x00000300ff0b9b82 */ /* 0x000e620000000800 */
[----:B0-----:R-:W-:-:S04]  /*0870*/  @P1 IMAD.WIDE.U32 R16, R17, UR8, R4 ;  /* 0x0000000811101c25 */ /* 0x001fc8000f8e0004 */
[----:B------:R-:W-:Y:S02]  /*0880*/  @P1 IMAD.IADD R17, R17, 0x1, R13 ;  /* 0x0000000111111824 */ /* 0x000fe400078e020d */
[----:B-1----:R-:W-:-:S04]  /*0890*/  @!P1 IMAD.WIDE.U32 R8, R4, R11, R8 ;  /* 0x0000000b04089225 */ /* 0x002fc800078e0008 */
[----:B------:R-:W-:Y:S02]  /*08a0*/  @!P1 IMAD.MOV.U32 R16, RZ, RZ, R8 ;  /* 0x000000ffff109224 */ /* 0x000fe400078e0008 */
[----:B------:R-:W-:Y:S01]  /*08b0*/  @!P1 IMAD.MOV.U32 R17, RZ, RZ, R9 ;  /* 0x000000ffff119224 */ /* 0x000fe200078e0009 */
[----:B------:R-:W-:Y:S06]  /*08c0*/  @!P2 BRA `(.L_x_5) ;  /* 0x00000000000ca947 */ /* 0x000fec0003800000 */
[----:B------:R-:W-:Y:S01]  /*08d0*/  UCGABAR_WAIT ;  /* 0x0000000000007dc7 */ /* 0x000fe20008000000 */
[----:B------:R-:W-:Y:S01]  /*08e0*/  CCTL.IVALL ;  /* 0x00000000ff00798f */ /* 0x000fe20002000000 */
[----:B------:R-:W-:Y:S05]  /*08f0*/  BRA `(.L_x_6) ;  /* 0x0000000000047947 */ /* 0x000fea0003800000 */
.L_x_5:
[----:B------:R-:W-:Y:S06]  /*0900*/  BAR.SYNC.DEFER_BLOCKING 0x0 ;  /* 0x0000000000007b1d */ /* 0x000fec0000010000 */
.L_x_6:
[----:B------:R-:W-:Y:S05]  /*0910*/  @!P3 BRA `(.L_x_7) ;  /* 0x000000a400f4b947 */ /* 0x000fea0003800000 */
[----:B------:R-:W-:-:S13]  /*0920*/  ISETP.GT.U32.AND P0, PT, R6, 0x1, PT ;  /* 0x000000010600780c */ /* 0x000fda0003f04070 */
[----:B------:R-:W-:Y:S05]  /*0930*/  @P0 EXIT ;  /* 0x000000000000094d */ /* 0x000fea0003800000 */
[----:B------:R-:W-:Y:S01]  /*0940*/  ULDC.64 UR4, c[0x0][0x650] ;  /* 0x0001940000047ab9 */ /* 0x000fe20000000a00 */
[----:B------:R-:W-:Y:S01]  /*0950*/  PRMT R0, RZ, 0x7610, R0 ;  /* 0x00007610ff007816 */ /* 0x000fe20000000000 */
[----:B------:R-:W-:Y:S01]  /*0960*/  IMAD.MOV.U32 R153, RZ, RZ, -0x1 ;  /* 0xffffffffff997424 */ /* 0x000fe200078e00ff */
[----:B------:R-:W-:Y:S01]  /*0970*/  ISETP.GE.U32.AND P0, PT, R16, UR4, PT ;  /* 0x0000000410007c0c */ /* 0x000fe2000bf06070 */
[----:B------:R-:W-:Y:S02]  /*0980*/  IMAD.MOV.U32 R154, RZ, RZ, -0x1 ;  /* 0xffffffffff9a7424 */ /* 0x000fe400078e00ff */
[----:B------:R-:W-:Y:S01]  /*0990*/  IMAD.MOV.U32 R23, RZ, RZ, -0x1 ;  /* 0xffffffffff177424 */ /* 0x000fe200078e00ff */
[----:B------:R-:W-:-:S13]  /*09a0*/  ISETP.GE.U32.AND.EX P0, PT, R17, UR5, PT, P0 ;  /* 0x0000000511007c0c */ /* 0x000fda000bf06100 */
[----:B------:R-:W-:Y:S05]  /*09b0*/  @P0 BRA `(.L_x_8) ;  /* 0x00000004002c0947 */ /* 0x000fea0003800000 */
[----:B------:R-:W0:Y:S01]  /*09c0*/  LDC.64 R20, c[0x0][0x628] ;  /* 0x00018a00ff147b82 */ /* 0x000e220000000a00 */
[----:B------:R-:W-:Y:S02]  /*09d0*/  IMAD.MOV.U32 R8, RZ, RZ, R16 ;  /* 0x000000ffff087224 */ /* 0x000fe400078e0010 */
[----:B------:R-:W-:-:S05]  /*09e0*/  IMAD.MOV.U32 R9, RZ, RZ, R17 ;  /* 0x000000ffff097224 */ /* 0x000fca00078e0011 */
[----:B------:R-:W1:Y:S08]  /*09f0*/  LDC R0, c[0x0][0x630] ;  /* 0x00018c00ff007b82 */ /* 0x000e700000000800 */
[----:B------:R-:W2:Y:S01]  /*0a00*/  LDC.64 R26, c[0x0][0x620] ;  /* 0x00018800ff1a7b82 */ /* 0x000ea20000000a00 */
[----:B0-----:R-:W-:-:S04]  /*0a10*/  ISETP.NE.U32.AND P0, PT, R20, RZ, PT ;  /* 0x000000ff1400720c */ /* 0x001fc80003f05070 */
[----:B------:R-:W-:-:S13]  /*0a20*/  ISETP.NE.AND.EX P0, PT, R21, RZ, PT, P0 ;  /* 0x000000ff1500720c */ /* 0x000fda0003f05300 */
[----:B-12---:R-:W-:Y:S05]  /*0a30*/  @!P0 BRA `(.L_x_9) ;  /* 0x0000000000288947 */ /* 0x006fea0003800000 */
[----:B------:R-:W0:Y:S02]  /*0a40*/  LDC R13, c[0x0][0x634] ;  /* 0x00018d00ff0d7b82 */ /* 0x000e240000000800 */
[----:B0-----:R-:W-:-:S05]  /*0a50*/  IADD3 R13, P0, R16, R13, RZ ;  /* 0x0000000d100d7210 */ /* 0x001fca0007f1e0ff */
[----:B------:R-:W-:-:S04]  /*0a60*/  IMAD.X R15, RZ, RZ, R17, P0 ;  /* 0x000000ffff0f7224 */ /* 0x000fc800000e0611 */
[----:B------:R-:W-:-:S04]  /*0a70*/  IMAD.WIDE.U32 R8, R15, R20, RZ ;  /* 0x000000140f087225 */ /* 0x000fc800078e00ff */
[----:B------:R-:W-:-:S04]  /*0a80*/  IMAD.WIDE.U32 R10, P0, R13, R21, R8 ;  /* 0x000000150d0a7225 */ /* 0x000fc80007800008 */
[----:B------:R-:W-:-:S04]  /*0a90*/  IMAD.WIDE.U32 R8, R13, R20, RZ ;  /* 0x000000140d087225 */ /* 0x000fc800078e00ff */
[----:B------:R-:W-:Y:S01]  /*0aa0*/  IMAD.X R13, RZ, RZ, RZ, P0 ;  /* 0x000000ffff0d7224 */ /* 0x000fe200000e06ff */
[----:B------:R-:W-:Y:S01]  /*0ab0*/  IADD3 RZ, P0, R9, R10, RZ ;  /* 0x0000000a09ff7210 */ /* 0x000fe20007f1e0ff */
[----:B------:R-:W-:-:S04]  /*0ac0*/  IMAD.MOV.U32 R12, RZ, RZ, R11 ;  /* 0x000000ffff0c7224 */ /* 0x000fc800078e000b */
[----:B------:R-:W-:-:S08]  /*0ad0*/  IMAD.WIDE.U32.X R8, R15, R21, R12, P0 ;  /* 0x000000150f087225 */ /* 0x000fd000000e040c */
.L_x_9:
[----:B------:R-:W0:Y:S01]  /*0ae0*/  LDC.64 R20, c[0x0][0x640] ;  /* 0x00019000ff147b82 */ /* 0x000e220000000a00 */
[--C-:B------:R-:W-:Y:S01]  /*0af0*/  SHF.R.U64 R28, R8, R0, R9.reuse ;  /* 0x00000000081c7219 */ /* 0x100fe20000001209 */
[----:B------:R-:W-:Y:S01]  /*0b00*/  IMAD R30, R7, R24, R4 ;  /* 0x00000018071e7224 */ /* 0x000fe200078e0204 */
[----:B------:R-:W-:Y:S01]  /*0b10*/  SHF.R.U32.HI R0, RZ, R0, R9 ;  /* 0x00000000ff007219 */ /* 0x000fe20000011609 */
[----:B------:R-:W-:Y:S01]  /*0b20*/  IMAD.MOV.U32 R23, RZ, RZ, 0x1 ;  /* 0x00000001ff177424 */ /* 0x000fe200078e00ff */
[----:B------:R-:W-:-:S03]  /*0b30*/  IADD3 R5, P0, RZ, -R28, RZ ;  /* 0x8000001cff057210 */ /* 0x000fc60007f1e0ff */
[----:B------:R-:W1:Y:S02]  /*0b40*/  LDC R6, c[0x0][0x618] ;  /* 0x00018600ff067b82 */ /* 0x000e640000000800 */
[----:B------:R-:W-:-:S04]  /*0b50*/  IMAD.X R9, RZ, RZ, ~R0, P0 ;  /* 0x000000ffff097224 */ /* 0x000fc800000e0e00 */
[-C--:B------:R-:W-:Y:S02]  /*0b60*/  IMAD R0, R9, R26.reuse, RZ ;  /* 0x0000001a09007224 */ /* 0x080fe400078e02ff */
[----:B------:R-:W2:Y:S01]  /*0b70*/  LDC R11, c[0x0][0x608] ;  /* 0x00018200ff0b7b82 */ /* 0x000ea20000000800 */
[----:B------:R-:W-:-:S04]  /*0b80*/  IMAD.WIDE.U32 R8, R5, R26, R16 ;  /* 0x0000001a05087225 */ /* 0x000fc800078e0010 */
[----:B------:R-:W-:-:S03]  /*0b90*/  IMAD R5, R5, R27, R0 ;  /* 0x0000001b05057224 */ /* 0x000fc600078e0200 */
[----:B------:R-:W3:Y:S01]  /*0ba0*/  LDC R12, c[0x0][0x658] ;  /* 0x00019600ff0c7b82 */ /* 0x000ee20000000800 */
[----:B0-----:R-:W-:Y:S01]  /*0bb0*/  ISETP.NE.U32.AND P0, PT, R20, RZ, PT ;  /* 0x000000ff1400720c */ /* 0x001fe20003f05070 */
[----:B------:R-:W-:Y:S02]  /*0bc0*/  IMAD.IADD R5, R9, 0x1, R5 ;  /* 0x0000000109057824 */ /* 0x000fe400078e0205 */
[----:B------:R-:W-:Y:S01]  /*0bd0*/  IMAD.MOV.U32 R9, RZ, RZ, -0x1 ;  /* 0xffffffffff097424 */ /* 0x000fe200078e00ff */
[----:B------:R-:W-:-:S03]  /*0be0*/  ISETP.NE.AND.EX P0, PT, R21, RZ, PT, P0 ;  /* 0x000000ff1500720c */ /* 0x000fc60003f05300 */
[----:B------:R-:W0:Y:S01]  /*0bf0*/  LDC R15, c[0x0][0x600] ;  /* 0x00018000ff0f7b82 */ /* 0x000e220000000800 */
[-CC-:B-1----:R-:W-:Y:S02]  /*0c00*/  SHF.R.U64 R13, R8, R6.reuse, R5.reuse ;  /* 0x00000006080d7219 */ /* 0x182fe40000001205 */
[----:B------:R-:W-:-:S05]  /*0c10*/  SHF.R.U32.HI R0, RZ, R6, R5 ;  /* 0x00000006ff007219 */ /* 0x000fca0000011605 */
[----:B------:R-:W1:Y:S01]  /*0c20*/  LDC R14, c[0x0][0x648] ;  /* 0x00019200ff0e7b82 */ /* 0x000e620000000800 */
[-CC-:B--2---:R-:W-:Y:S02]  /*0c30*/  SHF.R.U64 R27, R13, R11.reuse, R0.reuse ;  /* 0x0000000b0d1b7219 */ /* 0x184fe40000001200 */
[----:B------:R-:W-:-:S05]  /*0c40*/  SHF.R.U32.HI R5, RZ, R11, R0 ;  /* 0x0000000bff057219 */ /* 0x000fca0000011600 */
[----:B------:R-:W2:Y:S01]  /*0c50*/  LDC R26, c[0x0][0x638] ;  /* 0x00018e00ff1a7b82 */ /* 0x000ea20000000800 */
[-CC-:B---3--:R-:W-:Y:S02]  /*0c60*/  SHF.R.U64 R24, R27, R12.reuse, R5.reuse ;  /* 0x0000000c1b187219 */ /* 0x188fe40000001205 */
[-C--:B------:R-:W-:Y:S02]  /*0c70*/  SHF.L.U32 R0, R9, R12.reuse, RZ ;  /* 0x0000000c09007219 */ /* 0x080fe400000006ff */
[----:B------:R-:W-:Y:S01]  /*0c80*/  SHF.R.U32.HI R5, RZ, R12, R5 ;  /* 0x0000000cff057219 */ /* 0x000fe20000011605 */
[----:B------:R-:W-:Y:S01]  /*0c90*/  IMAD.MOV.U32 R4, RZ, RZ, R24 ;  /* 0x000000ffff047224 */ /* 0x000fe200078e0018 */
[----:B------:R-:W-:Y:S01]  /*0ca0*/  LOP3.LUT R10, RZ, R0, RZ, 0x33, !PT ;  /* 0x00000000ff0a7212 */ /* 0x000fe200078e33ff */
[----:B------:R-:W3:Y:S01]  /*0cb0*/  LDC R25, c[0x0][0x610] ;  /* 0x00018400ff197b82 */ /* 0x000ee20000000800 */
[----:B------:R-:W-:Y:S05]  /*0cc0*/  @!P0 BRA `(.L_x_10) ;  /* 0x0000000000288947 */ /* 0x000fea0003800000 */
[----:B------:R-:W4:Y:S02]  /*0cd0*/  LDC R9, c[0x0][0x64c] ;  /* 0x00019300ff097b82 */ /* 0x000f240000000800 */
[----:B----4-:R-:W-:-:S05]  /*0ce0*/  IADD3 R9, P0, R24, R9, RZ ;  /* 0x0000000918097210 */ /* 0x010fca0007f1e0ff */
        /* <DEDUP_REMOVED lines=8> */
.L_x_10:
[----:B-1----:R-:W-:Y:S01]  /*0d70*/  SHF.R.U64 R4, R4, R14, R5 ;  /* 0x0000000e04047219 */ /* 0x002fe20000001205 */
[----:B0-----:R-:W-:Y:S01]  /*0d80*/  VIADD R6, R15, 0xffffffff ;  /* 0xffffffff0f067836 */ /* 0x001fe20000000000 */
[----:B------:R-:W-:Y:S01]  /*0d90*/  SHF.L.U32 R0, R23, R12, RZ ;  /* 0x0000000c17007219 */ /* 0x000fe200000006ff */
[----:B------:R-:W-:Y:S01]  /*0da0*/  IMAD.MOV.U32 R23, RZ, RZ, R28 ;  /* 0x000000ffff177224 */ /* 0x000fe200078e001c */
[----:B------:R-:W-:Y:S01]  /*0db0*/  LOP3.LUT R5, R27, R10, RZ, 0xc0, !PT ;  /* 0x0000000a1b057212 */ /* 0x000fe200078ec0ff */
[----:B------:R-:W-:Y:S01]  /*0dc0*/  IMAD.MOV R7, RZ, RZ, -R4 ;  /* 0x000000ffff077224 */ /* 0x000fe200078e0a04 */
[----:B------:R-:W-:Y:S02]  /*0dd0*/  SEL R3, R3, R30, !P1 ;  /* 0x0000001e03037207 */ /* 0x000fe40004800000 */
[----:B------:R-:W-:Y:S01]  /*0de0*/  LOP3.LUT R6, R13, R6, RZ, 0xc0, !PT ;  /* 0x000000060d067212 */ /* 0x000fe200078ec0ff */
[----:B------:R-:W-:Y:S02]  /*0df0*/  IMAD R4, R0, R4, R5 ;  /* 0x0000000400047224 */ /* 0x000fe400078e0205 */
[----:B--2---:R-:W-:-:S02]  /*0e00*/  IMAD R0, R7, R26, R24 ;  /* 0x0000001a07007224 */ /* 0x004fc400078e0218 */
[----:B---3--:R-:W-:Y:S02]  /*0e10*/  IMAD R3, R4, R25, R3 ;  /* 0x0000001904037224 */ /* 0x008fe400078e0203 */
[----:B------:R-:W-:Y:S02]  /*0e20*/  IMAD.MOV.U32 R5, RZ, RZ, 0x1 ;  /* 0x00000001ff057424 */ /* 0x000fe400078e00ff */
[----:B------:R-:W-:-:S03]  /*0e30*/  IMAD R4, R0, R15, R6 ;  /* 0x0000000f00047224 */ /* 0x000fc600078e0206 */
[----:B------:R-:W-:Y:S02]  /*0e40*/  PRMT R0, R5, 0x7610, R0 ;  /* 0x0000761005007816 */ /* 0x000fe40000000000 */
[----:B------:R-:W-:Y:S02]  /*0e50*/  SEL R154, R4, R3, !P1 ;  /* 0x00000003049a7207 */ /* 0x000fe40004800000 */
[----:B------:R-:W-:-:S07]  /*0e60*/  SEL R153, R3, R4, !P1 ;  /* 0x0000000403997207 */ /* 0x000fce0004800000 */
.L_x_8:
[----:B------:R-:W-:-:S08]  /*0e70*/  NOP ;  /* 0x0000000000007918 */ /* 0x000fd00000000000 */
[----:B------:R-:W0:Y:S02]  /*0e80*/  USETMAXREG.TRY_ALLOC.CTAPOOL UP0, 0xe8 ;  /* 0x000000e8000079c8 */ /* 0x000e240008000600 */
[----:B0-----:R-:W-:-:S13]  /*0e90*/  PLOP3.LUT P0, PT, PT, PT, UP0, 0x80, 0x0 ;  /* 0x000000000000781c */ /* 0x001fda0003f0f008 */
[----:B------:R-:W-:Y:S05]  /*0ea0*/  @!P0 BRA `(.L_x_8) ;  /* 0xfffffffc00f08947 */ /* 0x000fea000383ffff */
[----:B------:R-:W-:Y:S01]  /*0eb0*/  ULDC.64 UR4, c[0x0][0x598] ;  /* 0x0001660000047ab9 */ /* 0x000fe20000000a00 */
[----:B------:R-:W-:Y:S01]  /*0ec0*/  ULDC.64 UR36, c[0x0][0x208] ;  /* 0x0000820000247ab9 */ /* 0x000fe20000000a00 */
[----:B------:R-:W-:-:S04]  /*0ed0*/  ISETP.NE.U32.AND P0, PT, RZ, UR4, PT ;  /* 0x00000004ff007c0c */ /* 0x000fc8000bf05070 */
[----:B------:R-:W-:-:S13]  /*0ee0*/  ISETP.NE.AND.EX P0, PT, RZ, UR5, PT, P0 ;  /* 0x00000005ff007c0c */ /* 0x000fda000bf05300 */
[----:B------:R-:W-:Y:S05]  /*0ef0*/  @!P0 BRA `(.L_x_11) ;  /* 0x00000000001c8947 */ /* 0x000fea0003800000 */
[----:B------:R-:W0:Y:S02]  /*0f00*/  LDC.64 R4, c[0x0][0x598] ;  /* 0x00016600ff047b82 */ /* 0x000e240000000a00 */
[----:B0-----:R-:W2:Y:S02]  /*0f10*/  LDG.E.64 R4, desc[UR36][R4.64] ;  /* 0x0000002404047981 */ /* 0x001ea4000c1e1b00 */
[----:B--2---:R-:W-:-:S04]  /*0f20*/  ISETP.NE.U32.AND P0, PT, R4, RZ, PT ;  /* 0x000000ff0400720c */ /* 0x004fc80003f05070 */
[----:B------:R-:W-:-:S13]  /*0f30*/  ISETP.NE.AND.EX P0, PT, R5, RZ, PT, P0 ;  /* 0x000000ff0500720c */ /* 0x000fda0003f05300 */
[----:B------:R-:W-:Y:S05]  /*0f40*/  @!P0 BRA `(.L_x_11) ;  /* 0x0000000000088947 */ /* 0x000fea0003800000 */
[----:B------:R0:W5:Y:S01]  /*0f50*/  LD.E R155, desc[UR36][R4.64] ;  /* 0x00000024049b7980 */ /* 0x000162000c101900 */
[----:B------:R-:W-:Y:S05]  /*0f60*/  BRA `(.L_x_12) ;  /* 0x0000000000247947 */ /* 0x000fea0003800000 */
.L_x_11:
[----:B------:R-:W-:Y:S02]  /*0f70*/  ULDC.64 UR4, c[0x0][0x588] ;  /* 0x0001620000047ab9 */ /* 0x000fe40000000a00 */
[----:B------:R-:W-:-:S04]  /*0f80*/  ISETP.NE.U32.AND P0, PT, RZ, UR4, PT ;  /* 0x00000004ff007c0c */ /* 0x000fc8000bf05070 */
[----:B------:R-:W-:-:S13]  /*0f90*/  ISETP.NE.AND.EX P0, PT, RZ, UR5, PT, P0 ;  /* 0x00000005ff007c0c */ /* 0x000fda000bf05300 */
[----:B------:R-:W-:Y:S05]  /*0fa0*/  @!P0 BRA `(.L_x_13) ;  /* 0x00000000000c8947 */ /* 0x000fea0003800000 */
[----:B------:R-:W0:Y:S02]  /*0fb0*/  LDC.64 R4, c[0x0][0x588] ;  /* 0x00016200ff047b82 */ /* 0x000e240000000a00 */
[----:B0-----:R1:W5:Y:S01]  /*0fc0*/  LDG.E R155, desc[UR36][R4.64] ;  /* 0x00000024049b7981 */ /* 0x001362000c1e1900 */
[----:B------:R-:W-:Y:S05]  /*0fd0*/  BRA `(.L_x_12) ;  /* 0x0000000000087947 */ /* 0x000fea0003800000 */
.L_x_13:
[----:B------:R-:W-:Y:S02]  /*0fe0*/  ULDC UR4, c[0x0][0x580] ;  /* 0x0001600000047ab9 */ /* 0x000fe40000000800 */
[----:B------:R-:W-:-:S07]  /*0ff0*/  IMAD.U32 R155, RZ, RZ, UR4 ;  /* 0x00000004ff9b7e24 */ /* 0x000fce000f8e00ff */
.L_x_12:
[----:B------:R-:W-:Y:S02]  /*1000*/  ULDC.64 UR4, c[0x0][0x5a0] ;  /* 0x0001680000047ab9 */ /* 0x000fe40000000a00 */
[----:B------:R-:W-:-:S04]  /*1010*/  ISETP.NE.U32.AND P0, PT, RZ, UR4, PT ;  /* 0x00000004ff007c0c */ /* 0x000fc8000bf05070 */
[----:B------:R-:W-:-:S13]  /*1020*/  ISETP.NE.AND.EX P0, PT, RZ, UR5, PT, P0 ;  /* 0x00000005ff007c0c */ /* 0x000fda000bf05300 */
[----:B------:R-:W-:Y:S05]  /*1030*/  @!P0 BRA `(.L_x_14) ;  /* 0x00000000001c8947 */ /* 0x000fea0003800000 */
[----:B01----:R-:W0:Y:S02]  /*1040*/  LDC.64 R4, c[0x0][0x5a0] ;  /* 0x00016800ff047b82 */ /* 0x003e240000000a00 */
[----:B0-----:R-:W2:Y:S02]  /*1050*/  LDG.E.64 R4, desc[UR36][R4.64] ;  /* 0x0000002404047981 */ /* 0x001ea4000c1e1b00 */
[----:B--2---:R-:W-:-:S04]  /*1060*/  ISETP.NE.U32.AND P0, PT, R4, RZ, PT ;  /* 0x000000ff0400720c */ /* 0x004fc80003f05070 */
[----:B------:R-:W-:-:S13]  /*1070*/  ISETP.NE.AND.EX P0, PT, R5, RZ, PT, P0 ;  /* 0x000000ff0500720c */ /* 0x000fda0003f05300 */
[----:B------:R-:W-:Y:S05]  /*1080*/  @!P0 BRA `(.L_x_14) ;  /* 0x0000000000088947 */ /* 0x000fea0003800000 */
[----:B------:R0:W5:Y:S01]  /*1090*/  LD.E R156, desc[UR36][R4.64] ;  /* 0x00000024049c7980 */ /* 0x000162000c101900 */
[----:B------:R-:W-:Y:S05]  /*10a0*/  BRA `(.L_x_15) ;  /* 0x0000000000247947 */ /* 0x000fea0003800000 */
.L_x_14:
[----:B------:R-:W-:Y:S02]  /*10b0*/  ULDC.64 UR4, c[0x0][0x590] ;  /* 0x0001640000047ab9 */ /* 0x000fe40000000a00 */
[----:B------:R-:W-:-:S04]  /*10c0*/  ISETP.NE.U32.AND P0, PT, RZ, UR4, PT ;  /* 0x00000004ff007c0c */ /* 0x000fc8000bf05070 */
[----:B------:R-:W-:-:S13]  /*10d0*/  ISETP.NE.AND.EX P0, PT, RZ, UR5, PT, P0 ;  /* 0x00000005ff007c0c */ /* 0x000fda000bf05300 */
[----:B------:R-:W-:Y:S05]  /*10e0*/  @!P0 BRA `(.L_x_16) ;  /* 0x00000000000c8947 */ /* 0x000fea0003800000 */
[----:B------:R-:W2:Y:S02]  /*10f0*/  LDC.64 R156, c[0x0][0x590] ;  /* 0x00016400ff9c7b82 */ /* 0x000ea40000000a00 */
[----:B--2---:R2:W5:Y:S01]  /*1100*/  LDG.E R156, desc[UR36][R156.64] ;  /* 0x000000249c9c7981 */ /* 0x004562000c1e1900 */
[----:B------:R-:W-:Y:S05]  /*1110*/  BRA `(.L_x_15) ;  /* 0x0000000000087947 */ /* 0x000fea0003800000 */
.L_x_16:
[----:B------:R-:W-:Y:S02]  /*1120*/  ULDC UR4, c[0x0][0x584] ;  /* 0x0001610000047ab9 */ /* 0x000fe40000000800 */
[----:B------:R-:W-:-:S07]  /*1130*/  IMAD.U32 R156, RZ, RZ, UR4 ;  /* 0x00000004ff9c7e24 */ /* 0x000fce000f8e00ff */
.L_x_15:
[----:B------:R-:W-:-:S13]  /*1140*/  LOP3.LUT P0, RZ, R0, 0xff, RZ, 0xc0, !PT ;  /* 0x000000ff00ff7812 */ /* 0x000fda000780c0ff */
[----:B------:R-:W-:Y:S05]  /*1150*/  @!P0 EXIT ;  /* 0x000000000000894d */ /* 0x000fea0003800000 */
[----:B------:R-:W-:Y:S01]  /*1160*/  ULDC UR4, c[0x0][0x28c] ;  /* 0x0000a30000047ab9 */ /* 0x000fe20000000800 */
[----:B------:R-:W-:Y:S01]  /*1170*/  LOP3.LUT R168, R19, 0x1, RZ, 0xfc, !PT ;  /* 0x0000000113a87812 */ /* 0x000fe200078efcff */
[----:B------:R-:W-:Y:S01]  /*1180*/  UIADD3 UR4, UR4, 0x3f, URZ ;  /* 0x0000003f04047890 */ /* 0x000fe2000fffe03f */
[----:B------:R-:W-:Y:S01]  /*1190*/  UMOV UR38, URZ ;  /* 0x0000003f00267c82 */ /* 0x000fe20008000000 */
[----:B------:R-:W-:Y:S02]  /*11a0*/  UMOV UR39, URZ ;  /* 0x0000003f00277c82 */ /* 0x000fe40008000000 */
[----:B------:R-:W-:-:S04]  /*11b0*/  USHF.R.S32.HI UR5, URZ, 0x1f, UR4 ;  /* 0x0000001f3f057899 */ /* 0x000fc80008011404 */
[----:B------:R-:W-:-:S04]  /*11c0*/  ULEA.HI UR5, UR5, UR4, URZ, 0x6 ;  /* 0x0000000405057291 */ /* 0x000fc8000f8f303f */
[----:B------:R-:W-:-:S12]  /*11d0*/  USHF.R.S32.HI UR40, URZ, 0x6, UR5 ;  /* 0x000000063f287899 */ /* 0x000fd80008011405 */
.L_x_288:
[----:B------:R-:W-:Y:S01]  /*11e0*/  LOP3.LUT R0, R18, 0x80, RZ, 0xc0, !PT ;  /* 0x0000008012007812 */ /* 0x000fe200078ec0ff */
[----:B---3--:R-:W3:Y:S01]  /*11f0*/  S2UR UR7, SR_CgaCtaId ;  /* 0x00000000000779c3 */ /* 0x008ee20000008800 */
[----:B------:R-:W-:Y:S02]  /*1200*/  UMOV UR6, 0x400 ;  /* 0x0000040000067882 */ /* 0x000fe40000000000 */
[----:B------:R-:W-:-:S06]  /*1210*/  SHF.R.U32.HI R0, RZ, 0x7, R0 ;  /* 0x00000007ff007819 */ /* 0x000fcc0000011600 */
[----:B----4-:R-:W4:Y:S01]  /*1220*/  SHFL.IDX PT, R0, R0, RZ, 0x1f ;  /* 0x00001fff00007589 */ /* 0x010f2200000e0000 */
[----:B---3--:R-:W-:Y:S01]  /*1230*/  ULEA UR6, UR7, UR6, 0x18 ;  /* 0x0000000607067291 */ /* 0x008fe2000f8ec03f */
[----:B----4-:R-:W-:-:S13]  /*1240*/  R2UR UR4, R0 ;  /* 0x00000000000472ca */ /* 0x010fda00000e0000 */
[----:B------:R-:W-:-:S04]  /*1250*/  ULEA.HI UR5, UR4, UR4, URZ, 0x1 ;  /* 0x0000000404057291 */ /* 0x000fc8000f8f083f */
[----:B------:R-:W-:-:S04]  /*1260*/  ULOP3.LUT UR5, UR5, 0x7fffe, URZ, 0xc0, !UPT ;  /* 0x0007fffe05057892 */ /* 0x000fc8000f8ec03f */
[----:B------:R-:W-:-:S03]  /*1270*/  UIADD3 UR5, UR4, -UR5, URZ ;  /* 0x8000000504057290 */ /* 0x000fc6000fffe03f */
[----:B------:R-:W-:Y:S01]  /*1280*/  ULDC UR4, c[0x0][0x28c] ;  /* 0x0000a30000047ab9 */ /* 0x000fe20000000800 */
[----:B------:R-:W-:Y:S01]  /*1290*/  ULEA UR5, UR5, UR6, 0xd ;  /* 0x0000000605057291 */ /* 0x000fe2000f8e683f */
[----:B------:R-:W-:-:S03]  /*12a0*/  ISETP.LT.AND P0, PT, RZ, UR4, PT ;  /* 0x00000004ff007c0c */ /* 0x000fc6000bf01270 */
[----:B------:R-:W-:-:S04]  /*12b0*/  UIADD3 UR5, UR5, 0x100, URZ ;  /* 0x0000010005057890 */ /* 0x000fc8000fffe03f */
[----:B------:R-:W-:-:S04]  /*12c0*/  USHF.R.U32.HI UR5, URZ, 0x4, UR5 ;  /* 0x000000043f057899 */ /* 0x000fc80008011605 */
[----:B------:R-:W-:Y:S02]  /*12d0*/  ULOP3.LUT UR41, UR5, 0x3fff, URZ, 0xc0, !UPT ;  /* 0x00003fff05297892 */ /* 0x000fe4000f8ec03f */
[----:B-12---:R-:W-:Y:S10]  /*12e0*/  @P0 BRA `(.L_x_17) ;  /* 0x0000000000400947 */ /* 0x006ff40003800000 */
[----:B------:R-:W-:Y:S01]  /*12f0*/  MOV R0, 0x0 ;  /* 0x0000000000007802 */ /* 0x000fe20000000f00 */
[----:B------:R-:W-:Y:S01]  /*1300*/  ULDC.64 UR4, c[0x4][0x68] ;  /* 0x01001a0000047ab9 */ /* 0x000fe20000000a00 */
[----:B------:R-:W-:Y:S01]  /*1310*/  ULDC.64 UR6, c[0x4][0x8] ;  /* 0x0100020000067ab9 */ /* 0x000fe20000000a00 */
[----:B01----:R-:W-:Y:S01]  /*1320*/  IMAD.U32 R4, RZ, RZ, UR4 ;  /* 0x00000004ff047e24 */ /* 0x003fe2000f8e00ff */
[----:B------:R0:W1:Y:S01]  /*1330*/  LDC.64 R14, c[0x4][R0] ;  /* 0x01000000000e7b82 */ /* 0x0000620000000a00 */
[----:B------:R-:W-:Y:S01]  /*1340*/  IMAD.U32 R5, RZ, RZ, UR5 ;  /* 0x00000005ff057e24 */ /* 0x000fe2000f8e00ff */
[----:B------:R-:W-:Y:S01]  /*1350*/  ULDC.64 UR4, c[0x4][0x70] ;  /* 0x01001c0000047ab9 */ /* 0x000fe20000000a00 */
[----:B------:R-:W-:Y:S02]  /*1360*/  IMAD.U32 R10, RZ, RZ, UR6 ;  /* 0x00000006ff0a7e24 */ /* 0x000fe4000f8e00ff */
[----:B------:R-:W-:Y:S02]  /*1370*/  IMAD.U32 R6, RZ, RZ, UR4 ;  /* 0x00000004ff067e24 */ /* 0x000fe4000f8e00ff */
[----:B------:R-:W-:-:S02]  /*1380*/  IMAD.U32 R7, RZ, RZ, UR5 ;  /* 0x00000005ff077e24 */ /* 0x000fc4000f8e00ff */
[----:B------:R-:W-:Y:S02]  /*1390*/  IMAD.U32 R11, RZ, RZ, UR7 ;  /* 0x00000007ff0b7e24 */ /* 0x000fe4000f8e00ff */
[----:B------:R-:W-:Y:S02]  /*13a0*/  IMAD.MOV.U32 R8, RZ, RZ, 0x1e1 ;  /* 0x000001e1ff087424 */ /* 0x000fe400078e00ff */
[----:B------:R-:W-:Y:S02]  /*13b0*/  IMAD.MOV.U32 R12, RZ, RZ, 0x1 ;  /* 0x00000001ff0c7424 */ /* 0x000fe400078e00ff */
[----:B0-----:R-:W-:-:S07]  /*13c0*/  IMAD.MOV.U32 R13, RZ, RZ, RZ ;  /* 0x000000ffff0d7224 */ /* 0x001fce00078e00ff */
[----:B------:R-:W-:-:S07]  /*13d0*/  LEPC R20, `(.L_x_17) ;  /* 0x000000001014794e */ /* 0x000fce0000000000 */
[----:B-12--5:R-:W-:Y:S05]  /*13e0*/  CALL.ABS.NOINC R14 ;  /* 0x000000000e007343 */ /* 0x026fea0003c00000 */
.L_x_17:
[----:B------:R-:W-:-:S13]  /*13f0*/  ISETP.NE.AND P0, PT, R168, 0x3, PT ;  /* 0x00000003a800780c */ /* 0x000fda0003f05270 */
[----:B------:R-:W-:Y:S05]  /*1400*/  @!P0 BRA `(.L_x_18) ;  /* 0x0000000000048947 */ /* 0x000fea0003800000 */
[----:B------:R-:W-:Y:S01]  /*1410*/  BPT.TRAP 0x1 ;  /* 0x000000040000795c */ /* 0x000fe20000300000 */
.L_x_18:
[----:B------:R-:W3:Y:S01]  /*1420*/  S2UR UR5, SR_CgaCtaId ;  /* 0x00000000000579c3 */ /* 0x000ee20000008800 */
[----:B------:R-:W-:Y:S01]  /*1430*/  UMOV UR4, 0x400 ;  /* 0x0000040000047882 */ /* 0x000fe20000000000 */
[----:B------:R-:W-:Y:S02]  /*1440*/  IMAD.U32 R0, RZ, RZ, UR38 ;  /* 0x00000026ff007e24 */ /* 0x000fe4000f8e00ff */
[----:B------:R-:W-:-:S03]  /*1450*/  IMAD.U32 R3, RZ, RZ, UR39 ;  /* 0x00000027ff037e24 */ /* 0x000fc6000f8e00ff */
[----:B------:R-:W-:Y:S01]  /*1460*/  SHF.L.U32 R0, R0, 0x1f, RZ ;  /* 0x0000001f00007819 */ /* 0x000fe200000006ff */
[----:B---3--:R-:W-:-:S06]  /*1470*/  ULEA UR4, UR5, UR4, 0x18 ;  /* 0x0000000405047291 */ /* 0x008fcc000f8ec03f */
[----:B------:R-:W-:-:S04]  /*1480*/  IMAD.U32 R6, RZ, RZ, UR4 ;  /* 0x00000004ff067e24 */ /* 0x000fc8000f8e00ff */
[----:B------:R-:W-:-:S04]  /*1490*/  IMAD R3, R3, 0x8, R6 ;  /* 0x0000000803037824 */ /* 0x000fc800078e0206 */
[----:B------:R3:W4:Y:S01]  /*14a0*/  SYNCS.PHASECHK.TRANS64.TRYWAIT P1, [R3+URZ], R0 ;  /* 0x00000000030075a7 */ /* 0x000722000802017f */
[----:B------:R-:W-:Y:S05]  /*14b0*/  @!P0 BRA `(.L_x_19) ;  /* 0x0000000000048947 */ /* 0x000fea0003800000 */
[----:B------:R-:W-:Y:S01]  /*14c0*/  BPT.TRAP 0x1 ;  /* 0x000000040000795c */ /* 0x000fe20000300000 */
.L_x_19:
[----:B----4-:R-:W-:Y:S05]  /*14d0*/  @P1 BRA `(.L_x_20) ;  /* 0x0000000000081947 */ /* 0x010fea0003800000 */
[----:B------:R-:W4:Y:S02]  /*14e0*/  SYNCS.PHASECHK.TRANS64.TRYWAIT P1, [R3+URZ], R0 ;  /* 0x00000000030075a7 */ /* 0x000f24000802017f */
[----:B----4-:R-:W-:Y:S05]  /*14f0*/  @!P1 BRA `(.L_x_21) ;  /* 0x000000b000549947 */ /* 0x010fea0003800000 */
.L_x_20:
[----:B------:R-:W-:-:S04]  /*1500*/  UISETP.LT.AND UP0, UPT, UR40, 0x1, UPT ;  /* 0x000000012800788c */ /* 0x000fc8000bf01270 */
[----:B------:R-:W-:-:S06]  /*1510*/  USEL UR4, UR40, 0x1, UP0 ;  /* 0x0000000128047887 */ /* 0x000fcc0008000000 */
[----:B---34-:R-:W-:Y:S01]  /*1520*/  IMAD.U32 R0, RZ, RZ, UR4 ;  /* 0x00000004ff007e24 */ /* 0x018fe2000f8e00ff */
[----:B------:R-:W-:Y:S05]  /*1530*/  WARPSYNC.ALL ;  /* 0x0000000000007948 */ /* 0x000fea0003800000 */
[----:B------:R-:W-:-:S04]  /*1540*/  IADD3 R0, -R0, UR40, RZ ;  /* 0x0000002800007c10 */ /* 0x000fc8000fffe1ff */
[----:B------:R-:W-:Y:S02]  /*1550*/  ISETP.GE.AND P1, PT, R0, 0x1, PT ;  /* 0x000000010000780c */ /* 0x000fe40003f26270 */
[----:B------:R-:W-:Y:S01]  /*1560*/  R2UR UR4, R6 ;  /* 0x00000000060472ca */ /* 0x000fe200000e0000 */
[----:B------:R-:W-:Y:S01]  /*1570*/  WARPGROUP.ARRIVE ;  /* 0x00000000000079c5 */ /* 0x000fe20000000000 */
[----:B------:R-:W-:Y:S01]  /*1580*/  UMOV UR9, 0x40000040 ;  /* 0x4000004000097882 */ /* 0x000fe20000000000 */
[----:B------:R-:W-:Y:S01]  /*1590*/  UMOV UR11, 0x40000040 ;  /* 0x40000040000b7882 */ /* 0x000fe20000000000 */
[----:B------:R-:W-:Y:S01]  /*15a0*/  UMOV UR13, 0x40000040 ;  /* 0x40000040000d7882 */ /* 0x000fe20000000000 */
[----:B------:R-:W-:-:S08]  /*15b0*/  UMOV UR15, UR11 ;  /* 0x0000000b000f7c82 */ /* 0x000fd00008000000 */
[----:B------:R-:W-:-:S04]  /*15c0*/  UIADD3 UR4, UR4, 0x20100, URZ ;  /* 0x0002010004047890 */ /* 0x000fc8000fffe03f */
[----:B------:R-:W-:-:S04]  /*15d0*/  USHF.R.U32.HI UR4, URZ, 0x4, UR4 ;  /* 0x000000043f047899 */ /* 0x000fc80008011604 */
[----:B------:R-:W-:Y:S02]  /*15e0*/  ULOP3.LUT UR5, UR4, 0x3fff, URZ, 0xc0, !UPT ;  /* 0x00003fff04057892 */ /* 0x000fe4000f8ec03f */
[----:B------:R-:W-:Y:S02]  /*15f0*/  ULOP3.LUT UR4, UR41, 0x10000, URZ, 0xfc, !UPT ;  /* 0x0001000029047892 */ /* 0x000fe4000f8efc3f */
[----:B------:R-:W-:Y:S02]  /*1600*/  ULOP3.LUT UR5, UR5, 0x10000, URZ, 0xfc, !UPT ;  /* 0x0001000005057892 */ /* 0x000fe4000f8efc3f */
[----:B------:R-:W-:Y:S02]  /*1610*/  ULEA UR8, UR39, UR4, 0xc ;  /* 0x0000000427087291 */ /* 0x000fe4000f8e603f */
[----:B------:R-:W-:Y:S02]  /*1620*/  ULEA UR6, UR39, UR5, 0xb ;  /* 0x0000000527067291 */ /* 0x000fe4000f8e583f */
[----:B------:R-:W-:-:S05]  /*1630*/  UIADD3 UR12, UR8, 0x400, URZ ;  /* 0x00000400080c7890 */ /* 0x000fca000fffe03f */
[----:B------:R-:W-:Y:S02]  /*1640*/  UMOV UR10, UR6 ;  /* 0x00000006000a7c82 */ /* 0x000fe40008000000 */
[----:B------:R-:W-:Y:S01]  /*1650*/  HGMMA.64x128x8.F32.TF32 R88, gdesc[UR8], RZ, !UPT, gsb0 ;  /* 0x05e00000085879f0 */ /* 0x000fe2000c0028ff */
[----:B------:R-:W-:Y:S02]  /*1660*/  UMOV UR14, UR10 ;  /* 0x0000000a000e7c82 */ /* 0x000fe40008000000 */
[----:B------:R-:W-:Y:S02]  /*1670*/  WARPGROUP.DEPBAR.LE gsb0, 0x0 ;  /* 0x00008000000079c5 */ /* 0x000fe40000010000 */
[----:B------:R-:W-:-:S07]  /*1680*/  WARPGROUP.ARRIVE ;  /* 0x00000000000079c5 */ /* 0x000fce0000000000 */
[----:B------:R-:W-:Y:S01]  /*1690*/  HGMMA.64x128x8.F32.TF32 R24, gdesc[UR12], RZ, !UPT, gsb0 ;  /* 0x05e000000c1879f0 */ /* 0x000fe2000c0028ff */
[----:B------:R-:W-:Y:S02]  /*16a0*/  UIADD3 UR12, UR8, 0x2, URZ ;  /* 0x00000002080c7890 */ /* 0x000fe4000fffe03f */
[----:B------:R-:W-:Y:S01]  /*16b0*/  UIADD3 UR14, UR6, 0x2, URZ ;  /* 0x00000002060e7890 */ /* 0x000fe2000fffe03f */
[----:B------:R-:W-:Y:S01]  /*16c0*/  UMOV UR13, 0x40000040 ;  /* 0x40000040000d7882 */ /* 0x000fe20000000000 */
[----:B------:R-:W-:Y:S01]  /*16d0*/  UMOV UR15, 0x40000040 ;  /* 0x40000040000f7882 */ /* 0x000fe20000000000 */
[----:B------:R-:W-:Y:S02]  /*16e0*/  WARPGROUP.DEPBAR.LE gsb0, 0x0 ;  /* 0x00008000000079c5 */ /* 0x000fe40000010000 */
[----:B------:R-:W-:-:S06]  /*16f0*/  WARPGROUP.ARRIVE ;  /* 0x00000000000079c5 */ /* 0x000fcc0000000000 */
[----:B------:R-:W-:Y:S01]  /*1700*/  HGMMA.64x128x8.F32.TF32 R88, gdesc[UR12], R88, gsb0 ;  /* 0x05e000000c5879f0 */ /* 0x000fe20008002858 */
[----:B------:R-:W-:Y:S01]  /*1710*/  UIADD3 UR12, UR8, 0x402, URZ ;  /* 0x00000402080c7890 */ /* 0x000fe2000fffe03f */
[----:B------:R-:W-:Y:S01]  /*1720*/  UMOV UR13, 0x40000040 ;  /* 0x40000040000d7882 */ /* 0x000fe20000000000 */
[----:B------:R-:W-:Y:S02]  /*1730*/  WARPGROUP.DEPBAR.LE gsb0, 0x0 ;  /* 0x00008000000079c5 */ /* 0x000fe40000010000 */
[----:B------:R-:W-:-:S07]  /*1740*/  WARPGROUP.ARRIVE ;  /* 0x00000000000079c5 */ /* 0x000fce0000000000 */
[----:B------:R-:W-:Y:S01]  /*1750*/  HGMMA.64x128x8.F32.TF32 R24, gdesc[UR12], R24, gsb0 ;  /* 0x05e000000c1879f0 */ /* 0x000fe20008002818 */
        /* <DEDUP_REMOVED lines=71> */
[----:B------:R-:W-:Y:S03]  /*1bd0*/  HGMMA.64x128x8.F32.TF32 R24, gdesc[UR12], R24, gsb0 ;  /* 0x05e000000c1879f0 */ /* 0x000fe60008002818 */
[----:B------:R-:W-:Y:S02]  /*1be0*/  WARPGROUP.DEPBAR.LE gsb0, 0x0 ;  /* 0x00008000000079c5 */ /* 0x000fe40000010000 */
[----:B------:R-:W-:Y:S05]  /*1bf0*/  @!P1 BRA `(.L_x_22) ;  /* 0x0000000800349947 */ /* 0x000fea0003800000 */
[----:B------:R-:W-:Y:S02]  /*1c00*/  UIADD3 UR6, UR39, 0x1, URZ ;  /* 0x0000000127067890 */ /* 0x000fe4000fffe03f */
[----:B------:R-:W-:Y:S02]  /*1c10*/  IMAD.U32 R3, RZ, RZ, UR39 ;  /* 0x00000027ff037e24 */ /* 0x000fe4000f8e00ff */
[----:B------:R-:W-:-:S04]  /*1c20*/  UISETP.NE.AND UP0, UPT, UR6, 0x2, UPT ;  /* 0x000000020600788c */ /* 0x000fc8000bf05270 */
[----:B------:R-:W-:Y:S02]  /*1c30*/  USEL UR7, URZ, 0x1, UP0 ;  /* 0x000000013f077887 */ /* 0x000fe40008000000 */
[----:B------:R-:W-:Y:S02]  /*1c40*/  USEL UR6, UR6, URZ, UP0 ;  /* 0x0000003f06067287 */ /* 0x000fe40008000000 */
[----:B------:R-:W-:-:S06]  /*1c50*/  ULOP3.LUT UR7, UR38, UR7, URZ, 0x3c, !UPT ;  /* 0x0000000726077292 */ /* 0x000fcc000f8e3c3f */
[----:B------:R-:W-:-:S07]  /*1c60*/  IMAD.U32 R7, RZ, RZ, UR7 ;  /* 0x00000007ff077e24 */ /* 0x000fce000f8e00ff */
.L_x_29:
[----:B------:R-:W-:Y:S05]  /*1c70*/  @!P0 BRA `(.L_x_23) ;  /* 0x0000000000048947 */ /* 0x000fea0003800000 */
[----:B------:R-:W-:Y:S01]  /*1c80*/  BPT.TRAP 0x1 ;  /* 0x000000040000795c */ /* 0x000fe20000300000 */
.L_x_23:
[----:B------:R-:W3:Y:S01]  /*1c90*/  S2UR UR8, SR_CgaCtaId ;  /* 0x00000000000879c3 */ /* 0x000ee20000008800 */
[----:B------:R-:W-:Y:S01]  /*1ca0*/  UMOV UR7, 0x400 ;  /* 0x0000040000077882 */ /* 0x000fe20000000000 */
[----:B01----:R-:W-:Y:S01]  /*1cb0*/  IMAD.U32 R5, RZ, RZ, UR6 ;  /* 0x00000006ff057e24 */ /* 0x003fe2000f8e00ff */
[----:B------:R-:W-:Y:S01]  /*1cc0*/  SHF.L.U32 R4, R7, 0x1f, RZ ;  /* 0x0000001f07047819 */ /* 0x000fe200000006ff */
[----:B---3--:R-:W-:-:S06]  /*1cd0*/  ULEA UR7, UR8, UR7, 0x18 ;  /* 0x0000000708077291 */ /* 0x008fcc000f8ec03f */
[----:B------:R-:W-:-:S04]  /*1ce0*/  IMAD.U32 R6, RZ, RZ, UR7 ;  /* 0x00000007ff067e24 */ /* 0x000fc8000f8e00ff */
[----:B------:R-:W-:-:S04]  /*1cf0*/  IMAD R5, R5, 0x8, R6 ;  /* 0x0000000805057824 */ /* 0x000fc800078e0206 */
[----:B------:R0:W1:Y:S01]  /*1d00*/  SYNCS.PHASECHK.TRANS64.TRYWAIT P1, [R5+URZ], R4 ;  /* 0x00000004050075a7 */ /* 0x000062000802017f */
[----:B------:R-:W-:Y:S05]  /*1d10*/  @!P0 BRA `(.L_x_24) ;  /* 0x0000000000048947 */ /* 0x000fea0003800000 */
[----:B------:R-:W-:Y:S01]  /*1d20*/  BPT.TRAP 0x1 ;  /* 0x000000040000795c */ /* 0x000fe20000300000 */
.L_x_24:
[----:B-1----:R-:W-:Y:S05]  /*1d30*/  @P1 BRA `(.L_x_25) ;  /* 0x0000000000081947 */ /* 0x002fea0003800000 */
[----:B------:R-:W1:Y:S02]  /*1d40*/  SYNCS.PHASECHK.TRANS64.TRYWAIT P1, [R5+URZ], R4 ;  /* 0x00000004050075a7 */ /* 0x000e64000802017f */
[----:B-1----:R-:W-:Y:S05]  /*1d50*/  @!P1 BRA `(.L_x_26) ;  /* 0x000000a800509947 */ /* 0x002fea0003800000 */
.L_x_25:
[----:B------:R-:W-:Y:S01]  /*1d60*/  ULEA UR10, UR6, UR4, 0xc ;  /* 0x00000004060a7291 */ /* 0x000fe2000f8e603f */
[----:B------:R-:W-:Y:S01]  /*1d70*/  WARPGROUP.ARRIVE ;  /* 0x00000000000079c5 */ /* 0x000fe20000000000 */
[----:B------:R-:W-:Y:S01]  /*1d80*/  ULEA UR8, UR6, UR5, 0xb ;  /* 0x0000000506087291 */ /* 0x000fe2000f8e583f */
[----:B------:R-:W-:Y:S01]  /*1d90*/  UMOV UR13, 0x40000040 ;  /* 0x40000040000d7882 */ /* 0x000fe20000000000 */
[----:B------:R-:W-:-:S03]  /*1da0*/  UMOV UR15, 0x40000040 ;  /* 0x40000040000f7882 */ /* 0x000fc60000000000 */
[----:B------:R-:W-:Y:S02]  /*1db0*/  UMOV UR12, UR10 ;  /* 0x0000000a000c7c82 */ /* 0x000fe40008000000 */
[----:B------:R-:W-:Y:S02]  /*1dc0*/  UMOV UR14, UR8 ;  /* 0x00000008000e7c82 */ /* 0x000fe40008000000 */
        /* <DEDUP_REMOVED lines=92> */
[----:B------:R-:W-:Y:S01]  /*2390*/  BPT.TRAP 0x1 ;  /* 0x000000040000795c */ /* 0x000fe20000300000 */
.L_x_27:
[----:B------:R-:W-:-:S13]  /*23a0*/  ISETP.NE.AND P1, PT, R22, RZ, PT ;  /* 0x000000ff1600720c */ /* 0x000fda0003f25270 */
[----:B01----:R-:W-:-:S04]  /*23b0*/  @P1 IMAD R4, R3, 0x8, R6 ;  /* 0x0000000803041824 */ /* 0x003fc800078e0206 */
[----:B------:R-:W-:-:S05]  /*23c0*/  @P1 VIADD R5, R4, 0x10 ;  /* 0x0000001004051836 */ /* 0x000fca0000000000 */
[----:B------:R-:W-:-:S04]  /*23d0*/  @P1 PRMT R5, R152, 0x654, R5 ;  /* 0x0000065498051816 */ /* 0x000fc80000000005 */
[----:B------:R0:W-:Y:S01]  /*23e0*/  @P1 SYNCS.ARRIVE.TRANS64.RED.A1T0 RZ, [R5+URZ], RZ ;  /* 0x000000ff05ff19a7 */ /* 0x0001e2000810043f */
[----:B------:R-:W-:-:S13]  /*23f0*/  ISETP.GT.U32.AND P1, PT, R19, 0x1, PT ;  /* 0x000000011300780c */ /* 0x000fda0003f24070 */
[----:B0-----:R-:W-:Y:S05]  /*2400*/  @P1 BRA `(.L_x_28) ;  /* 0x0000000000041947 */ /* 0x001fea0003800000 */
[----:B------:R-:W-:Y:S01]  /*2410*/  BPT.TRAP 0x1 ;  /* 0x000000040000795c */ /* 0x000fe20000300000 */
.L_x_28:
[----:B------:R-:W-:Y:S01]  /*2420*/  UIADD3 UR6, UR6, 0x1, URZ ;  /* 0x0000000106067890 */ /* 0x000fe2000fffe03f */
[C---:B------:R-:W-:Y:S01]  /*2430*/  ISETP.GT.AND P2, PT, R0.reuse, 0x1, PT ;  /* 0x000000010000780c */ /* 0x040fe20003f44270 */
[----:B------:R-:W-:Y:S02]  /*2440*/  VIADD R3, R3, 0x1 ;  /* 0x0000000103037836 */ /* 0x000fe40000000000 */
[----:B------:R-:W-:Y:S01]  /*2450*/  UISETP.NE.AND UP0, UPT, UR6, 0x2, UPT ;  /* 0x000000020600788c */ /* 0x000fe2000bf05270 */
[----:B------:R-:W-:Y:S02]  /*2460*/  VIADD R0, R0, 0xffffffff ;  /* 0xffffffff00007836 */ /* 0x000fe40000000000 */
[C---:B------:R-:W-:Y:S01]  /*2470*/  ISETP.NE.AND P1, PT, R3.reuse, 0x2, PT ;  /* 0x000000020300780c */ /* 0x040fe20003f25270 */
[----:B------:R-:W-:Y:S02]  /*2480*/  USEL UR7, URZ, 0x1, UP0 ;  /* 0x000000013f077887 */ /* 0x000fe40008000000 */
[----:B------:R-:W-:Y:S01]  /*2490*/  USEL UR6, UR6, URZ, UP0 ;  /* 0x0000003f06067287 */ /* 0x000fe20008000000 */
[----:B------:R-:W-:-:S03]  /*24a0*/  SEL R3, R3, RZ, P1 ;  /* 0x000000ff03037207 */ /* 0x000fc60000800000 */
[----:B------:R-:W-:Y:S01]  /*24b0*/  LOP3.LUT R7, R7, UR7, RZ, 0x3c, !PT ;  /* 0x0000000707077c12 */ /* 0x000fe2000f8e3cff */
[----:B------:R-:W-:Y:S07]  /*24c0*/  @P2 BRA `(.L_x_29) ;  /* 0xfffffff400e82947 */ /* 0x000fee000383ffff */
.L_x_22:
[----:B------:R-:W3:Y:S02]  /*24d0*/  LDC R0, c[0x0][0x28c] ;  /* 0x0000a300ff007b82 */ /* 0x000ee40000000800 */
[----:B---3--:R-:W-:-:S13]  /*24e0*/  ISETP.GE.AND P1, PT, R0, 0x1, PT ;  /* 0x000000010000780c */ /* 0x008fda0003f26270 */
[----:B------:R-:W-:Y:S05]  /*24f0*/  @!P1 BRA `(.L_x_30) ;  /* 0x0000000000409947 */ /* 0x000fea0003800000 */
[----:B------:R-:W-:Y:S05]  /*2500*/  @!P0 BRA `(.L_x_31) ;  /* 0x0000000000048947 */ /* 0x000fea0003800000 */
[----:B------:R-:W-:Y:S01]  /*2510*/  BPT.TRAP 0x1 ;  /* 0x000000040000795c */ /* 0x000fe20000300000 */
.L_x_31:
[----:B------:R-:W-:Y:S01]  /*2520*/  ISETP.NE.AND P0, PT, R22, RZ, PT ;  /* 0x000000ff1600720c */ /* 0x000fe20003f05270 */
[----:B------:R-:W-:-:S12]  /*2530*/  UISETP.LT.AND UP1, UPT, UR40, 0x1, UPT ;  /* 0x000000012800788c */ /* 0x000fd8000bf21270 */
[----:B------:R-:W-:-:S05]  /*2540*/  VOTEU.ANY UP0, P0 ;  /* 0x00000000003f7886 */ /* 0x000fca0000000100 */
[----:B------:R-:W-:-:S04]  /*2550*/  @UP0 USEL UR4, UR40, 0x1, UP1 ;  /* 0x0000000128040887 */ /* 0x000fc80008800000 */
[----:B------:R-:W-:-:S06]  /*2560*/  @UP0 UIADD3 UR4, UR39, UR40, -UR4 ;  /* 0x0000002827040290 */ /* 0x000fcc000fffe804 */
[----:B------:R-:W-:-:S04]  /*2570*/  IMAD.U32 R0, RZ, RZ, UR4 ;  /* 0x00000004ff007e24 */ /* 0x000fc8000f8e00ff */
[----:B------:R-:W-:-:S05]  /*2580*/  @P0 IMAD.SHL.U32 R0, R0, 0x8, RZ ;  /* 0x0000000800000824 */ /* 0x000fca00078e00ff */
[----:B------:R-:W-:-:S04]  /*2590*/  @P0 LOP3.LUT R0, R0, 0x8, RZ, 0xc0, !PT ;  /* 0x0000000800000812 */ /* 0x000fc800078ec0ff */
[----:B------:R-:W-:-:S04]  /*25a0*/  @P0 IADD3 R3, R6, 0x10, R0 ;  /* 0x0000001006030810 */ /* 0x000fc80007ffe000 */
[----:B------:R-:W-:-:S04]  /*25b0*/  @P0 PRMT R3, R152, 0x654, R3 ;  /* 0x0000065498030816 */ /* 0x000fc80000000003 */
[----:B------:R3:W-:Y:S01]  /*25c0*/  @P0 SYNCS.ARRIVE.TRANS64.RED.A1T0 RZ, [R3+URZ], RZ ;  /* 0x000000ff03ff09a7 */ /* 0x0007e2000810043f */
[----:B------:R-:W-:-:S13]  /*25d0*/  ISETP.GT.U32.AND P0, PT, R19, 0x1, PT ;  /* 0x000000011300780c */ /* 0x000fda0003f04070 */
[----:B---3--:R-:W-:Y:S05]  /*25e0*/  @P0 BRA `(.L_x_30) ;  /* 0x0000000000040947 */ /* 0x008fea0003800000 */
[----:B------:R-:W-:Y:S01]  /*25f0*/  BPT.TRAP 0x1 ;  /* 0x000000040000795c */ /* 0x000fe20000300000 */
.L_x_30:
[----:B------:R-:W3:Y:S01]  /*2600*/  LDC R6, c[0x0][0x288] ;  /* 0x0000a200ff067b82 */ /* 0x000ee20000000800 */
[--C-:B------:R-:W-:Y:S01]  /*2610*/  SHF.R.U32.HI R0, RZ, 0x2, R18.reuse ;  /* 0x00000002ff007819 */ /* 0x100fe20000011612 */
[----:B------:R-:W-:Y:S01]  /*2620*/  UIADD3 UR39, UR40, UR39, URZ ;  /* 0x0000002728277290 */ /* 0x000fe2000fffe03f */
[----:B01----:R-:W-:Y:S01]  /*2630*/  SHF.R.U32.HI R5, RZ, 0x7, R18 ;  /* 0x00000007ff057819 */ /* 0x003fe20000011612 */
[----:B------:R-:W-:Y:S01]  /*2640*/  IMAD.SHL.U32 R13, R154, 0x80, RZ ;  /* 0x000000809a0d7824 */ /* 0x000fe200078e00ff */
[----:B------:R-:W-:Y:S01]  /*2650*/  LOP3.LUT R3, R0, 0x7, RZ, 0xc0, !PT ;  /* 0x0000000700037812 */ /* 0x000fe200078ec0ff */
[----:B------:R-:W-:Y:S01]  /*2660*/  USHF.R.U32.HI UR4, URZ, 0x1, UR39 ;  /* 0x000000013f047899 */ /* 0x000fe20008011627 */
[----:B------:R-:W-:Y:S01]  /*2670*/  LOP3.LUT R4, R18, 0x60, RZ, 0xc0, !PT ;  /* 0x0000006012047812 */ /* 0x000fe200078ec0ff */
[----:B------:R-:W-:Y:S01]  /*2680*/  ULDC UR8, c[0x0][0x284] ;  /* 0x0000a10000087ab9 */ /* 0x000fe20000000800 */
[----:B------:R-:W-:Y:S01]  /*2690*/  LOP3.LUT R0, R5, 0x1, RZ, 0xc0, !PT ;  /* 0x0000000105007812 */ /* 0x000fe200078ec0ff */
[----:B------:R-:W-:Y:S01]  /*26a0*/  ULOP3.LUT UR4, UR4, 0x1, URZ, 0xc0, !UPT ;  /* 0x0000000104047892 */ /* 0x000fe2000f8ec03f */
[----:B------:R-:W-:Y:S01]  /*26b0*/  SHF.R.U32.HI R10, RZ, 0x1, R4 ;  /* 0x00000001ff0a7819 */ /* 0x000fe20000011604 */
[----:B------:R-:W-:Y:S01]  /*26c0*/  UISETP.GT.U32.AND UP1, UPT, UR39, 0x1, UPT ;  /* 0x000000012700788c */ /* 0x000fe2000bf24070 */
[----:B------:R-:W-:Y:S01]  /*26d0*/  SHF.R.S32.HI R21, RZ, 0x1f, R23 ;  /* 0x0000001fff157819 */ /* 0x000fe20000011417 */
[----:B------:R-:W-:Y:S01]  /*26e0*/  IMAD.SHL.U32 R4, R0, 0x40, RZ ;  /* 0x0000004000047824 */ /* 0x000fe200078e00ff */
[--C-:B------:R-:W-:Y:S01]  /*26f0*/  IADD3 R5, RZ, -R10, -R3.reuse ;  /* 0x8000000aff057210 */ /* 0x100fe20007ffe803 */
[----:B------:R-:W-:Y:S01]  /*2700*/  UISETP.NE.U32.AND UP0, UPT, UR4, 0x1, UPT ;  /* 0x000000010400788c */ /* 0x000fe2000bf05070 */
[----:B------:R-:W-:Y:S01]  /*2710*/  IMAD.WIDE R8, R153, 0x100, RZ ;  /* 0x0000010099087825 */ /* 0x000fe200078e02ff */
[----:B------:R-:W-:Y:S01]  /*2720*/  ULDC.64 UR6, c[0x0][0x5d0] ;  /* 0x0001740000067ab9 */ /* 0x000fe20000000a00 */
[----:B--2---:R-:W-:Y:S01]  /*2730*/  LOP3.LUT R157, R4, 0x40, R3, 0xe2, !PT ;  /* 0x00000040049d7812 */ /* 0x004fe200078ee203 */
[----:B------:R-:W-:Y:S01]  /*2740*/  UISETP.LT.U32.AND UP1, UPT, UR40, 0x2, UP1 ;  /* 0x000000022800788c */ /* 0x000fe20008f21070 */
[----:B------:R-:W-:Y:S01]  /*2750*/  LOP3.LUT R3, R18, 0x3, RZ, 0xc0, !PT ;  /* 0x0000000312037812 */ /* 0x000fe200078ec0ff */
[----:B------:R-:W-:Y:S01]  /*2760*/  UISETP.GT.U32.AND UP0, UPT, UR40, 0x1, !UP0 ;  /* 0x000000012800788c */ /* 0x000fe2000c704070 */
[----:B------:R-:W-:Y:S01]  /*2770*/  IMAD R4, R21, UR6, RZ ;  /* 0x0000000615047c24 */ /* 0x000fe2000f8e02ff */
[----:B---3--:R-:W-:Y:S01]  /*2780*/  ISETP.GE.AND P0, PT, R13, R6, PT ;  /* 0x000000060d00720c */ /* 0x008fe20003f06270 */
[----:B------:R-:W-:Y:S01]  /*2790*/  IMAD R0, R0, -0x40, R5 ;  /* 0xffffffc000007824 */ /* 0x000fe200078e0205 */
[----:B------:R-:W-:Y:S01]  /*27a0*/  USEL UR5, URZ, 0x1, !UP1 ;  /* 0x000000013f057887 */ /* 0x000fe2000c800000 */
[----:B------:R-:W-:Y:S01]  /*27b0*/  IMAD R12, R3, -0x2, R6 ;  /* 0xfffffffe030c7824 */ /* 0x000fe200078e0206 */
[----:B------:R-:W-:Y:S01]  /*27c0*/  USEL UR4, URZ, 0x1, !UP0 ;  /* 0x000000013f047887 */ /* 0x000fe2000c000000 */
[----:B------:R-:W-:Y:S01]  /*27d0*/  IMAD.SHL.U32 R3, R153, 0x100, RZ ;  /* 0x0000010099037824 */ /* 0x000fe200078e00ff */
[----:B------:R-:W-:Y:S01]  /*27e0*/  ULOP3.LUT UR39, UR39, 0x1, URZ, 0xc0, !UPT ;  /* 0x0000000127277892 */ /* 0x000fe2000f8ec03f */
[----:B------:R-:W-:Y:S01]  /*27f0*/  IMAD.SHL.U32 R6, R18, 0x2, RZ ;  /* 0x0000000212067824 */ /* 0x000fe200078e00ff */
[----:B------:R-:W-:Y:S01]  /*2800*/  ULOP3.LUT UR38, UR4, UR38, UR5, 0x96, !UPT ;  /* 0x0000002604267292 */ /* 0x000fe2000f8e9605 */
[----:B------:R-:W-:Y:S01]  /*2810*/  IMAD R11, R23, UR7, R4 ;  /* 0x00000007170b7c24 */ /* 0x000fe2000f8e0204 */
[----:B------:R-:W-:Y:S01]  /*2820*/  ISETP.GE.OR P0, PT, R3, UR8, P0 ;  /* 0x0000000803007c0c */ /* 0x000fe20008706670 */
[----:B------:R-:W-:Y:S01]  /*2830*/  IMAD.MOV.U32 R153, RZ, RZ, -0x1 ;  /* 0xffffffffff997424 */ /* 0x000fe200078e00ff */
[----:B------:R-:W-:-:S02]  /*2840*/  LOP3.LUT R6, R13, 0x6, R6, 0xf8, !PT ;  /* 0x000000060d067812 */ /* 0x000fc400078ef806 */
[----:B------:R-:W-:Y:S01]  /*2850*/  IADD3 R3, -R3, UR8, R0 ;  /* 0x0000000803037c10 */ /* 0x000fe2000fffe100 */
[----:B------:R-:W-:Y:S01]  /*2860*/  IMAD.IADD R0, R12, 0x1, -R13 ;  /* 0x000000010c007824 */ /* 0x000fe200078e0a0d */
[----:B------:R-:W-:Y:S02]  /*2870*/  SHF.R.S32.HI R7, RZ, 0x1f, R6 ;  /* 0x0000001fff077819 */ /* 0x000fe40000011406 */
[----:B------:R-:W-:Y:S01]  /*2880*/  LOP3.LUT R157, R8, R157, R10, 0xfe, !PT ;  /* 0x0000009d089d7212 */ /* 0x000fe200078efe0a */
[----:B------:R-:W-:-:S04]  /*2890*/  IMAD.WIDE.U32 R4, R23, UR6, R6 ;  /* 0x0000000617047c25 */ /* 0x000fc8000f8e0006 */
[----:B------:R-:W-:Y:S02]  /*28a0*/  IMAD.IADD R11, R5, 0x1, R11 ;  /* 0x00000001050b7824 */ /* 0x000fe400078e020b */
[----:B------:R-:W-:Y:S01]  /*28b0*/  IMAD.MOV.U32 R10, RZ, RZ, R4 ;  /* 0x000000ffff0a7224 */ /* 0x000fe200078e0004 */
[----:B------:R-:W-:Y:S06]  /*28c0*/  @P0 BRA `(.L_x_32) ;  /* 0x0000008000600947 */ /* 0x000fec0003800000 */
[----:B------:R-:W0:Y:S01]  /*28d0*/  LDC.64 R4, c[0x0][0x5c8] ;  /* 0x00017200ff047b82 */ /* 0x000e220000000a00 */
[----:B-----5:R-:W-:Y:S01]  /*28e0*/  FSETP.NEU.AND P0, PT, R156, RZ, PT ;  /* 0x000000ff9c00720b */ /* 0x020fe20003f0d000 */
[----:B------:R-:W-:Y:S01]  /*28f0*/  BSSY B0, `(.L_x_32) ;  /* 0x0000815000007945 */ /* 0x000fe20003800000 */
[----:B------:R-:W-:-:S04]  /*2900*/  ISETP.GT.AND P3, PT, R3, RZ, PT ;  /* 0x000000ff0300720c */ /* 0x000fc80003f64270 */
[----:B------:R-:W-:Y:S01]  /*2910*/  ISETP.GT.AND P2, PT, R0, RZ, P3 ;  /* 0x000000ff0000720c */ /* 0x000fe20001f44270 */
[-C--:B0-----:R-:W-:Y:S02]  /*2920*/  IMAD R12, R9, R4.reuse, RZ ;  /* 0x00000004090c7224 */ /* 0x081fe400078e02ff */
[----:B------:R-:W-:-:S04]  /*2930*/  IMAD.WIDE.U32 R170, R157, R4, R10 ;  /* 0x000000049daa7225 */ /* 0x000fc800078e000a */
[----:B------:R-:W-:-:S04]  /*2940*/  IMAD R11, R157, R5, R12 ;  /* 0x000000059d0b7224 */ /* 0x000fc800078e020c */
[----:B------:R-:W-:Y:S01]  /*2950*/  IMAD.IADD R173, R171, 0x1, R11 ;  /* 0x00000001abad7824 */ /* 0x000fe200078e020b */
[----:B------:R-:W-:Y:S06]  /*2960*/  @!P0 BRA `(.L_x_33) ;  /* 0x0000005c00108947 */ /* 0x000fec0003800000 */
[----:B------:R-:W0:Y:S01]  /*2970*/  LDC.64 R12, c[0x0][0x5b8] ;  /* 0x00016e00ff0c7b82 */ /* 0x000e220000000a00 */
[----:B------:R-:W-:-:S07]  /*2980*/  ULDC.64 UR4, c[0x0][0x5c0] ;  /* 0x0001700000047ab9 */ /* 0x000fce0000000a00 */
[----:B------:R-:W1:Y:S08]  /*2990*/  LDC.64 R14, c[0x0][0x5b0] ;  /* 0x00016c00ff0e7b82 */ /* 0x000e700000000a00 */
[----:B------:R-:W2:Y:S01]  /*29a0*/  LDC.64 R10, c[0x0][0x5a8] ;  /* 0x00016a00ff0a7b82 */ /* 0x000ea20000000a00 */
[----:B0-----:R-:W-:-:S04]  /*29b0*/  IMAD R20, R21, R12, RZ ;  /* 0x0000000c15147224 */ /* 0x001fc800078e02ff */
[C---:B------:R-:W-:Y:S02]  /*29c0*/  IMAD R13, R23.reuse, R13, R20 ;  /* 0x0000000d170d7224 */ /* 0x040fe400078e0214 */
[----:B------:R-:W-:-:S04]  /*29d0*/  IMAD.WIDE.U32 R20, R23, R12, R6 ;  /* 0x0000000c17147225 */ /* 0x000fc800078e0006 */
[-C--:B-1----:R-:W-:Y:S02]  /*29e0*/  IMAD R154, R9, R14.reuse, RZ ;  /* 0x0000000e099a7224 */ /* 0x082fe400078e02ff */
[----:B------:R-:W-:Y:S02]  /*29f0*/  IMAD.IADD R159, R21, 0x1, R13 ;  /* 0x00000001159f7824 */ /* 0x000fe400078e020d */
[----:B------:R-:W-:Y:S02]  /*2a00*/  IMAD.MOV.U32 R158, RZ, RZ, R20 ;  /* 0x000000ffff9e7224 */ /* 0x000fe400078e0014 */
[C---:B------:R-:W-:Y:S02]  /*2a10*/  IMAD R171, R157.reuse, R15, R154 ;  /* 0x0000000f9dab7224 */ /* 0x040fe400078e029a */
[----:B------:R-:W-:-:S04]  /*2a20*/  IMAD.WIDE.U32 R160, R157, R14, R158 ;  /* 0x0000000e9da07225 */ /* 0x000fc800078e009e */
[----:B------:R-:W-:Y:S01]  /*2a30*/  IMAD.IADD R154, R161, 0x1, R171 ;  /* 0x00000001a19a7824 */ /* 0x000fe200078e02ab */
[----:B--2---:R-:W-:-:S04]  /*2a40*/  LEA R162, P0, R160, R10, 0x2 ;  /* 0x0000000aa0a27211 */ /* 0x004fc800078010ff */
[----:B------:R-:W-:-:S05]  /*2a50*/  LEA.HI.X R163, R160, R11, R154, 0x2, P0 ;  /* 0x0000000ba0a37211 */ /* 0x000fca00000f149a */
[----:B------:R0:W2:Y:S01]  /*2a60*/  @P2 LDG.E.LTC128B R154, desc[UR36][R162.64] ;  /* 0x00000024a29a2981 */ /* 0x0000a2000c1e1920 */
[----:B------:R-:W-:Y:S01]  /*2a70*/  LEA R160, P0, R170, UR4, 0x2 ;  /* 0x00000004aaa07c11 */ /* 0x000fe2000f8010ff */
[----:B------:R-:W-:Y:S01]  /*2a80*/  IMAD.WIDE.U32 R164, R157, R14, R6 ;  /* 0x0000000e9da47225 */ /* 0x000fe200078e0006 */
[----:B------:R-:W-:Y:S01]  /*2a90*/  ISETP.GT.AND P1, PT, R0, 0x1, P3 ;  /* 0x000000010000780c */ /* 0x000fe20001f24270 */
[----:B------:R-:W-:Y:S02]  /*2aa0*/  BSSY B1, `(.L_x_34) ;  /* 0x0000011000017945 */ /* 0x000fe40003800000 */
[----:B------:R-:W-:Y:S02]  /*2ab0*/  IMAD.IADD R165, R171, 0x1, R165 ;  /* 0x00000001aba57824 */ /* 0x000fe400078e02a5 */
[----:B------:R-:W-:Y:S01]  /*2ac0*/  IMAD.WIDE.U32 R166, R23, R12, R164 ;  /* 0x0000000c17a67225 */ /* 0x000fe200078e00a4 */
[----:B0-----:R-:W-:-:S03]  /*2ad0*/  SHF.L.U64.HI R163, R14, 0x3, R15 ;  /* 0x000000030ea37819 */ /* 0x001fc6000001020f */
[----:B------:R-:W-:Y:S01]  /*2ae0*/  IMAD.SHL.U32 R162, R14, 0x8, RZ ;  /* 0x000000080ea27824 */ /* 0x000fe200078e00ff */
[----:B--2---:R-:W-:-:S05]  /*2af0*/  LOP3.LUT R161, R154, 0xffffe000, RZ, 0xc0, !PT ;  /* 0xffffe0009aa17812 */ /* 0x004fca00078ec0ff */
[----:B------:R-:W-:Y:S01]  /*2b00*/  FMUL R169, R161, R156 ;  /* 0x0000009ca1a97220 */ /* 0x000fe20000400000 */
[----:B------:R-:W-:Y:S01]  /*2b10*/  LEA.HI.X R161, R170, UR5, R173, 0x2, P0 ;  /* 0x00000005aaa17c11 */ /* 0x000fe200080f14ad */
[----:B------:R-:W-:Y:S01]  /*2b20*/  IMAD.WIDE.U32 R172, R157, R14, R162 ;  /* 0x0000000e9dac7225 */ /* 0x000fe200078e00a2 */
[----:B------:R-:W-:-:S03]  /*2b30*/  LEA R164, P0, R166, R10, 0x2 ;  /* 0x0000000aa6a47211 */ /* 0x000fc600078010ff */
[----:B------:R-:W-:Y:S01]  /*2b40*/  FFMA R169, R88, R155, R169 ;  /* 0x0000009b58a97223 */ /* 0x000fe200000000a9 */
[----:B------:R-:W-:-:S04]  /*2b50*/  IMAD.IADD R88, R13, 0x1, R167 ;  /* 0x000000010d587824 */ /* 0x000fc800078e02a7 */
[----:B------:R-:W-:Y:S02]  /*2b60*/  F2FP.TF32.F32.PACK_B R169, R169 ;  /* 0x000000a9ffa9723e */ /* 0x000fe400024050ff */
[----:B------:R-:W-:-:S03]  /*2b70*/  LEA.HI.X R165, R166, R11, R88, 0x2, P0 ;  /* 0x0000000ba6a57211 */ /* 0x000fc600000f1458 */
[----:B------:R0:W-:Y:S01]  /*2b80*/  @P2 STG.E desc[UR36][R160.64], R169 ;  /* 0x000000a9a0002986 */ /* 0x0001e2000c101924 */
[----:B------:R-:W-:Y:S05]  /*2b90*/  @!P1 BRA `(.L_x_35) ;  /* 0x0000000000049947 */ /* 0x000fea0003800000 */
[----:B------:R1:W5:Y:S02]  /*2ba0*/  LDG.E.LTC128B R154, desc[UR36][R164.64+0x4] ;  /* 0x00000424a49a7981 */ /* 0x000364000c1e1920 */
.L_x_35:
[----:B------:R-:W-:Y:S05]  /*2bb0*/  BSYNC B1 ;  /* 0x0000000000017941 */ /* 0x000fea0003800000 */
.L_x_34:
[----:B-----5:R-:W-:Y:S01]  /*2bc0*/  LOP3.LUT R167, R154, 0xffffe000, RZ, 0xc0, !PT ;  /* 0xffffe0009aa77812 */ /* 0x020fe200078ec0ff */
[----:B------:R-:W-:Y:S01]  /*2bd0*/  IMAD.IADD R171, R171, 0x1, R173 ;  /* 0x00000001abab7824 */ /* 0x000fe200078e02ad */
[----:B------:R-:W-:Y:S02]  /*2be0*/  ISETP.GT.AND P0, PT, R3, 0x8, PT ;  /* 0x000000080300780c */ /* 0x000fe40003f04270 */
[----:B------:R-:W-:Y:S01]  /*2bf0*/  IADD3 R166, P4, R20, R172, RZ ;  /* 0x000000ac14a67210 */ /* 0x000fe20007f9e0ff */
[----:B------:R-:W-:Y:S01]  /*2c00*/  FMUL R88, R167, R156 ;  /* 0x0000009ca7587220 */ /* 0x000fe20000400000 */
[----:B------:R-:W-:-:S03]  /*2c10*/  ISETP.GT.AND P2, PT, R0, RZ, P0 ;  /* 0x000000ff0000720c */ /* 0x000fc60000744270 */
[----:B------:R-:W-:Y:S01]  /*2c20*/  FFMA R175, R89, R155, R88 ;  /* 0x0000009b59af7223 */ /* 0x000fe20000000058 */
[----:B------:R-:W-:Y:S01]  /*2c30*/  IMAD.X R167, R171, 0x1, R159, P4 ;  /* 0x00000001aba77824 */ /* 0x000fe200020e069f */
[----:B------:R-:W-:-:S03]  /*2c40*/  LEA R88, P4, R166, R10, 0x2 ;  /* 0x0000000aa6587211 */ /* 0x000fc600078810ff */
[----:B------:R-:W-:Y:S02]  /*2c50*/  F2FP.TF32.F32.PACK_B R175, R175 ;  /* 0x000000afffaf723e */ /* 0x000fe400024050ff */
[----:B------:R-:W-:-:S03]  /*2c60*/  LEA.HI.X R89, R166, R11, R167, 0x2, P4 ;  /* 0x0000000ba6597211 */ /* 0x000fc600020f14a7 */
[----:B------:R2:W-:Y:S04]  /*2c70*/  @P1 STG.E desc[UR36][R160.64+0x4], R175 ;  /* 0x000004afa0001986 */ /* 0x0005e8000c101924 */
[----:B------:R3:W0:Y:S01]  /*2c80*/  @P2 LDG.E.LTC128B R154, desc[UR36][R88.64] ;  /* 0x00000024589a2981 */ /* 0x000622000c1e1920 */
[----:B------:R-:W-:Y:S01]  /*2c90*/  IMAD.SHL.U32 R167, R4, 0x20, RZ ;  /* 0x0000002004a77824 */ /* 0x000fe200078e00ff */
[----:B------:R-:W-:Y:S01]  /*2ca0*/  IADD3 R172, P1, R6, R172, RZ ;  /* 0x000000ac06ac7210 */ /* 0x000fe20007f3e0ff */
[----:B------:R-:W-:Y:S03]  /*2cb0*/  BSSY B1, `(.L_x_36) ;  /* 0x0000011000017945 */ /* 0x000fe60003800000 */
[----:B------:R-:W-:Y:S01]  /*2cc0*/  IADD3 R170, P4, R167, R160, RZ ;  /* 0x000000a0a7aa7210 */ /* 0x000fe20007f9e0ff */
[----:B------:R-:W-:Y:S01]  /*2cd0*/  IMAD.X R173, R7, 0x1, R171, P1 ;  /* 0x0000000107ad7824 */ /* 0x000fe200008e06ab */
[----:B------:R-:W-:Y:S01]  /*2ce0*/  ISETP.GT.AND P1, PT, R0, 0x1, P0 ;  /* 0x000000010000780c */ /* 0x000fe20000724270 */
[----:B------:R-:W-:-:S03]  /*2cf0*/  IMAD.WIDE.U32 R172, R23, R12, R172 ;  /* 0x0000000c17ac7225 */ /* 0x000fc600078e00ac */
[----:B---3--:R-:W-:Y:S02]  /*2d00*/  LEA R88, P5, R172, R10, 0x2 ;  /* 0x0000000aac587211 */ /* 0x008fe400078a10ff */
[----:B0-----:R-:W-:-:S05]  /*2d10*/  LOP3.LUT R169, R154, 0xffffe000, RZ, 0xc0, !PT ;  /* 0xffffe0009aa97812 */ /* 0x001fca00078ec0ff */
[----:B------:R-:W-:-:S04]  /*2d20*/  FMUL R169, R169, R156 ;  /* 0x0000009ca9a97220 */ /* 0x000fc80000400000 */
[----:B------:R-:W-:Y:S01]  /*2d30*/  FFMA R177, R90, R155, R169 ;  /* 0x0000009b5ab17223 */ /* 0x000fe200000000a9 */
[----:B------:R-:W-:Y:S01]  /*2d40*/  SHF.L.U64.HI R169, R4, 0x5, R5 ;  /* 0x0000000504a97819 */ /* 0x000fe20000010205 */
[----:B------:R-:W-:-:S03]  /*2d50*/  IMAD.IADD R90, R13, 0x1, R173 ;  /* 0x000000010d5a7824 */ /* 0x000fc600078e02ad */
[----:B------:R-:W-:Y:S01]  /*2d60*/  F2FP.TF32.F32.PACK_B R177, R177 ;  /* 0x000000b1ffb1723e */ /* 0x000fe200024050ff */
[----:B------:R-:W-:Y:S01]  /*2d70*/  IMAD.X R171, R169, 0x1, R161, P4 ;  /* 0x00000001a9ab7824 */ /* 0x000fe200020e06a1 */
[----:B------:R-:W-:-:S04]  /*2d80*/  LEA.HI.X R89, R172, R11, R90, 0x2, P5 ;  /* 0x0000000bac597211 */ /* 0x000fc800028f145a */
[----:B------:R2:W-:Y:S01]  /*2d90*/  @P2 STG.E desc[UR36][R170.64], R177 ;  /* 0x000000b1aa002986 */ /* 0x0005e2000c101924 */
[----:B------:R-:W-:Y:S05]  /*2da0*/  @!P1 BRA `(.L_x_37) ;  /* 0x0000000000049947 */ /* 0x000fea0003800000 */
[----:B------:R0:W5:Y:S02]  /*2db0*/  LDG.E.LTC128B R154, desc[UR36][R88.64+0x4] ;  /* 0x00000424589a7981 */ /* 0x000164000c1e1920 */
.L_x_37:
[----:B------:R-:W-:Y:S05]  /*2dc0*/  BSYNC B1 ;  /* 0x0000000000017941 */ /* 0x000fea0003800000 */
.L_x_36:
[----:B-----5:R-:W-:Y:S01]  /*2dd0*/  LOP3.LUT R173, R154, 0xffffe000, RZ, 0xc0, !PT ;  /* 0xffffe0009aad7812 */ /* 0x020fe200078ec0ff */
[----:B------:R-:W-:Y:S01]  /*2de0*/  BSSY B1, `(.L_x_38) ;  /* 0x000000a000017945 */ /* 0x000fe20003800000 */
[----:B------:R-:W-:-:S03]  /*2df0*/  ISETP.GT.AND P2, PT, R0, 0x8, P3 ;  /* 0x000000080000780c */ /* 0x000fc60001f44270 */
[----:B------:R-:W-:-:S04]  /*2e00*/  FMUL R90, R173, R156 ;  /* 0x0000009cad5a7220 */ /* 0x000fc80000400000 */
[----:B------:R-:W-:Y:S01]  /*2e10*/  FFMA R173, R91, R155, R90 ;  /* 0x0000009b5bad7223 */ /* 0x000fe2000000005a */
[----:B------:R-:W-:Y:S02]  /*2e20*/  @P1 IMAD.MOV.U32 R90, RZ, RZ, R170 ;  /* 0x000000ffff5a1224 */ /* 0x000fe400078e00aa */
[----:B------:R-:W-:Y:S02]  /*2e30*/  @P1 IMAD.MOV.U32 R91, RZ, RZ, R171 ;  /* 0x000000ffff5b1224 */ /* 0x000fe400078e00ab */
[----:B------:R-:W-:-:S05]  /*2e40*/  F2FP.TF32.F32.PACK_B R173, R173 ;  /* 0x000000adffad723e */ /* 0x000fca00024050ff */
[----:B------:R3:W-:Y:S01]  /*2e50*/  @P1 STG.E desc[UR36][R90.64+0x4], R173 ;  /* 0x000004ad5a001986 */ /* 0x0007e2000c101924 */
[----:B------:R-:W-:Y:S05]  /*2e60*/  @!P2 BRA `(.L_x_39) ;  /* 0x000000000004a947 */ /* 0x000fea0003800000 */
[----:B------:R4:W5:Y:S02]  /*2e70*/  LDG.E.LTC128B R154, desc[UR36][R164.64+0x20] ;  /* 0x00002024a49a7981 */ /* 0x000964000c1e1920 */
.L_x_39:
[----:B------:R-:W-:Y:S05]  /*2e80*/  BSYNC B1 ;  /* 0x0000000000017941 */ /* 0x000fea0003800000 */
.L_x_38:
[----:B---3-5:R-:W-:Y:S01]  /*2e90*/  LOP3.LUT R91, R154, 0xffffe000, RZ, 0xc0, !PT ;  /* 0xffffe0009a5b7812 */ /* 0x028fe200078ec0ff */
[----:B------:R-:W-:Y:S01]  /*2ea0*/  @P2 IMAD.MOV.U32 R90, RZ, RZ, R160 ;  /* 0x000000ffff5a2224 */ /* 0x000fe200078e00a0 */
[----:B------:R-:W-:Y:S01]  /*2eb0*/  ISETP.GT.AND P1, PT, R0, 0x9, P3 ;  /* 0x000000090000780c */ /* 0x000fe20001f24270 */
[----:B------:R-:W-:Y:S02]  /*2ec0*/  BSSY B1, `(.L_x_40) ;  /* 0x0000008000017945 */ /* 0x000fe40003800000 */
[----:B------:R-:W-:-:S04]  /*2ed0*/  FMUL R91, R91, R156 ;  /* 0x0000009c5b5b7220 */ /* 0x000fc80000400000 */
[----:B------:R-:W-:Y:S01]  /*2ee0*/  FFMA R173, R92, R155, R91 ;  /* 0x0000009b5cad7223 */ /* 0x000fe2000000005b */
[----:B------:R-:W-:-:S04]  /*2ef0*/  @P2 IMAD.MOV.U32 R91, RZ, RZ, R161 ;  /* 0x000000ffff5b2224 */ /* 0x000fc800078e00a1 */
[----:B------:R-:W-:-:S05]  /*2f00*/  F2FP.TF32.F32.PACK_B R173, R173 ;  /* 0x000000adffad723e */ /* 0x000fca00024050ff */
[----:B------:R3:W-:Y:S01]  /*2f10*/  @P2 STG.E desc[UR36][R90.64+0x20], R173 ;  /* 0x000020ad5a002986 */ /* 0x0007e2000c101924 */
[----:B------:R-:W-:Y:S05]  /*2f20*/  @!P1 BRA `(.L_x_41) ;  /* 0x0000000000049947 */ /* 0x000fea0003800000 */
[----:B------:R0:W5:Y:S02]  /*2f30*/  LDG.E.LTC128B R154, desc[UR36][R164.64+0x24] ;  /* 0x00002424a49a7981 */ /* 0x000164000c1e1920 */
.L_x_41:
[----:B------:R-:W-:Y:S05]  /*2f40*/  BSYNC B1 ;  /* 0x0000000000017941 */ /* 0x000fea0003800000 */
.L_x_40:
[----:B---3-5:R-:W-:Y:S01]  /*2f50*/  LOP3.LUT R91, R154, 0xffffe000, RZ, 0xc0, !PT ;  /* 0xffffe0009a5b7812 */ /* 0x028fe200078ec0ff */
[----:B------:R-:W-:Y:S01]  /*2f60*/  BSSY B1, `(.L_x_42) ;  /* 0x000000a000017945 */ /* 0x000fe20003800000 */
[----:B------:R-:W-:-:S03]  /*2f70*/  ISETP.GT.AND P2, PT, R0, 0x8, P0 ;  /* 0x000000080000780c */ /* 0x000fc60000744270 */
[----:B------:R-:W-:Y:S01]  /*2f80*/  FMUL R90, R91, R156 ;  /* 0x0000009c5b5a7220 */ /* 0x000fe20000400000 */
[----:B------:R-:W-:-:S03]  /*2f90*/  @P1 IMAD.MOV.U32 R91, RZ, RZ, R161 ;  /* 0x000000ffff5b1224 */ /* 0x000fc600078e00a1 */
[----:B------:R-:W-:Y:S01]  /*2fa0*/  FFMA R93, R93, R155, R90 ;  /* 0x0000009b5d5d7223 */ /* 0x000fe2000000005a */
[----:B------:R-:W-:-:S04]  /*2fb0*/  @P1 IMAD.MOV.U32 R90, RZ, RZ, R160 ;  /* 0x000000ffff5a1224 */ /* 0x000fc800078e00a0 */
[----:B------:R-:W-:-:S05]  /*2fc0*/  F2FP.TF32.F32.PACK_B R93, R93 ;  /* 0x0000005dff5d723e */ /* 0x000fca00024050ff */
[----:B------:R3:W-:Y:S01]  /*2fd0*/  @P1 STG.E desc[UR36][R90.64+0x24], R93 ;  /* 0x0000245d5a001986 */ /* 0x0007e2000c101924 */
[----:B------:R-:W-:Y:S05]  /*2fe0*/  @!P2 BRA `(.L_x_43) ;  /* 0x000000000004a947 */ /* 0x000fea0003800000 */
[----:B------:R0:W5:Y:S02]  /*2ff0*/  LDG.E.LTC128B R154, desc[UR36][R88.64+0x20] ;  /* 0x00002024589a7981 */ /* 0x000164000c1e1920 */
.L_x_43:
[----:B------:R-:W-:Y:S05]  /*3000*/  BSYNC B1 ;  /* 0x0000000000017941 */ /* 0x000fea0003800000 */
.L_x_42:
        /* <DEDUP_REMOVED lines=11> */
.L_x_45:
[----:B------:R-:W-:Y:S05]  /*30c0*/  BSYNC B1 ;  /* 0x0000000000017941 */ /* 0x000fea0003800000 */
.L_x_44:
        /* <DEDUP_REMOVED lines=11> */
.L_x_47:
[----:B------:R-:W-:Y:S05]  /*3180*/  BSYNC B1 ;  /* 0x0000000000017941 */ /* 0x000fea0003800000 */
.L_x_46:
        /* <DEDUP_REMOVED lines=11> */
.L_x_49:
[----:B------:R-:W-:Y:S05]  /*3240*/  BSYNC B1 ;  /* 0x0000000000017941 */ /* 0x000fea0003800000 */
.L_x_48:
        /* <DEDUP_REMOVED lines=11> */
.L_x_51:
[----:B------:R-:W-:Y:S05]  /*3300*/  BSYNC B1 ;  /* 0x0000000000017941 */ /* 0x000fea0003800000 */
.L_x_50:
        /* <DEDUP_REMOVED lines=11> */
.L_x_53:
[----:B------:R-:W-:Y:S05]  /*33c0*/  BSYNC B1 ;  /* 0x0000000000017941 */ /* 0x000fea0003800000 */
.L_x_52:
        /* <DEDUP_REMOVED lines=11> */
.L_x_55:
[----:B------:R-:W-:Y:S05]  /*3480*/  BSYNC B1 ;  /* 0x0000000000017941 */ /* 0x000fea0003800000 */
.L_x_54:
        /* <DEDUP_REMOVED lines=11> */
.L_x_57:
[----:B------:R-:W-:Y:S05]  /*3540*/  BSYNC B1 ;  /* 0x0000000000017941 */ /* 0x000fea0003800000 */
.L_x_56:
        /* <DEDUP_REMOVED lines=11> */
.L_x_59:
[----:B------:R-:W-:Y:S05]  /*3600*/  BSYNC B1 ;  /* 0x0000000000017941 */ /* 0x000fea0003800000 */
.L_x_58:
        /* <DEDUP_REMOVED lines=11> */
.L_x_61:
[----:B------:R-:W-:Y:S05]  /*36c0*/  BSYNC B1 ;  /* 0x0000000000017941 */ /* 0x000fea0003800000 */
.L_x_60:
        /* <DEDUP_REMOVED lines=11> */
.L_x_63:
[----:B------:R-:W-:Y:S05]  /*3780*/  BSYNC B1 ;  /* 0x0000000000017941 */ /* 0x000fea0003800000 */
.L_x_62:
        /* <DEDUP_REMOVED lines=11> */
.L_x_65:
[----:B------:R-:W-:Y:S05]  /*3840*/  BSYNC B1 ;  /* 0x0000000000017941 */ /* 0x000fea0003800000 */
.L_x_64:
        /* <DEDUP_REMOVED lines=11> */
.L_x_67:
[----:B------:R-:W-:Y:S05]  /*3900*/  BSYNC B1 ;  /* 0x0000000000017941 */ /* 0x000fea0003800000 */
.L_x_66:
        /* <DEDUP_REMOVED lines=11> */
.L_x_69:
[----:B------:R-:W-:Y:S05]  /*39c0*/  BSYNC B1 ;  /* 0x0000000000017941 */ /* 0x000fea0003800000 */
.L_x_68:
        /* <DEDUP_REMOVED lines=11> */
.L_x_71:
[----:B------:R-:W-:Y:S05]  /*3a80*/  BSYNC B1 ;  /* 0x0000000000017941 */ /* 0x000fea0003800000 */
.L_x_70:
        /* <DEDUP_REMOVED lines=11> */
.L_x_73:
[----:B------:R-:W-:Y:S05]  /*3b40*/  BSYNC B1 ;  /* 0x0000000000017941 */ /* 0x000fea0003800000 */
.L_x_72:
        /* <DEDUP_REMOVED lines=11> */
.L_x_75:
[----:B------:R-:W-:Y:S05]  /*3c00*/  BSYNC B1 ;  /* 0x0000000000017941 */ /* 0x000fea0003800000 */
.L_x_74:
        /* <DEDUP_REMOVED lines=11> */
.L_x_77:
[----:B------:R-:W-:Y:S05]  /*3cc0*/  BSYNC B1 ;  /* 0x0000000000017941 */ /* 0x000fea0003800000 */
.L_x_76:
        /* <DEDUP_REMOVED lines=11> */
.L_x_79:
[----:B------:R-:W-:Y:S05]  /*3d80*/  BSYNC B1 ;  /* 0x0000000000017941 */ /* 0x000fea0003800000 */
.L_x_78:
        /* <DEDUP_REMOVED lines=11> */
.L_x_81:
[----:B------:R-:W-:Y:S05]  /*3e40*/  BSYNC B1 ;  /* 0x0000000000017941 */ /* 0x000fea0003800000 */
.L_x_80:
        /* <DEDUP_REMOVED lines=11> */
.L_x_83:
[----:B------:R-:W-:Y:S05]  /*3f00*/  BSYNC B1 ;  /* 0x0000000000017941 */ /* 0x000fea0003800000 */
.L_x_82:
        /* <DEDUP_REMOVED lines=11> */
.L_x_85:
[----:B------:R-:W-:Y:S05]  /*3fc0*/  BSYNC B1 ;  /* 0x0000000000017941 */ /* 0x000fea0003800000 */
.L_x_84:
        /* <DEDUP_REMOVED lines=11> */
.L_x_87:
[----:B------:R-:W-:Y:S05]  /*4080*/  BSYNC B1 ;  /* 0x0000000000017941 */ /* 0x000fea0003800000 */
.L_x_86:
        /* <DEDUP_REMOVED lines=11> */
.L_x_89:
[----:B------:R-:W-:Y:S05]  /*4140*/  BSYNC B1 ;  /* 0x0000000000017941 */ /* 0x000fea0003800000 */
.L_x_88:
        /* <DEDUP_REMOVED lines=11> */
.L_x_91:
[----:B------:R-:W-:Y:S05]  /*4200*/  BSYNC B1 ;  /* 0x0000000000017941 */ /* 0x000fea0003800000 */
.L_x_90:
        /* <DEDUP_REMOVED lines=11> */
.L_x_93:
[----:B------:R-:W-:Y:S05]  /*42c0*/  BSYNC B1 ;  /* 0x0000000000017941 */ /* 0x000fea0003800000 */
.L_x_92:
        /* <DEDUP_REMOVED lines=11> */
.L_x_95:
[----:B------:R-:W-:Y:S05]  /*4380*/  BSYNC B1 ;  /* 0x0000000000017941 */ /* 0x000fea0003800000 */
.L_x_94:
        /* <DEDUP_REMOVED lines=11> */
.L_x_97:
[----:B------:R-:W-:Y:S05]  /*4440*/  BSYNC B1 ;  /* 0x0000000000017941 */ /* 0x000fea0003800000 */
.L_x_96:
        /* <DEDUP_REMOVED lines=11> */
.L_x_99:
[----:B------:R-:W-:Y:S05]  /*4500*/  BSYNC B1 ;  /* 0x0000000000017941 */ /* 0x000fea0003800000 */
.L_x_98:
        /* <DEDUP_REMOVED lines=11> */
.L_x_101:
[----:B------:R-:W-:Y:S05]  /*45c0*/  BSYNC B1 ;  /* 0x0000000000017941 */ /* 0x000fea0003800000 */
.L_x_100:
        /* <DEDUP_REMOVED lines=11> */
.L_x_103:
[----:B------:R-:W-:Y:S05]  /*4680*/  BSYNC B1 ;  /* 0x0000000000017941 */ /* 0x000fea0003800000 */
.L_x_102:
        /* <DEDUP_REMOVED lines=11> */
.L_x_105:
[----:B------:R-:W-:Y:S05]  /*4740*/  BSYNC B1 ;  /* 0x0000000000017941 */ /* 0x000fea0003800000 */
.L_x_104:
        /* <DEDUP_REMOVED lines=11> */
.L_x_107:
[----:B------:R-:W-:Y:S05]  /*4800*/  BSYNC B1 ;  /* 0x0000000000017941 */ /* 0x000fea0003800000 */
.L_x_106:
        /* <DEDUP_REMOVED lines=11> */
.L_x_109:
[----:B------:R-:W-:Y:S05]  /*48c0*/  BSYNC B1 ;  /* 0x0000000000017941 */ /* 0x000fea0003800000 */
.L_x_108:
        /* <DEDUP_REMOVED lines=11> */
.L_x_111:
[----:B------:R-:W-:Y:S05]  /*4980*/  BSYNC B1 ;  /* 0x0000000000017941 */ /* 0x000fea0003800000 */
.L_x_110:
        /* <DEDUP_REMOVED lines=11> */
.L_x_113:
[----:B------:R-:W-:Y:S05]  /*4a40*/  BSYNC B1 ;  /* 0x0000000000017941 */ /* 0x000fea0003800000 */
.L_x_112:
        /* <DEDUP_REMOVED lines=11> */
.L_x_115:
[----:B------:R-:W-:Y:S05]  /*4b00*/  BSYNC B1 ;  /* 0x0000000000017941 */ /* 0x000fea0003800000 */
.L_x_114:
        /* <DEDUP_REMOVED lines=11> */
.L_x_117:
[----:B------:R-:W-:Y:S05]  /*4bc0*/  BSYNC B1 ;  /* 0x0000000000017941 */ /* 0x000fea0003800000 */
.L_x_116:
        /* <DEDUP_REMOVED lines=11> */
.L_x_119:
[----:B------:R-:W-:Y:S05]  /*4c80*/  BSYNC B1 ;  /* 0x0000000000017941 */ /* 0x000fea0003800000 */
.L_x_118:
        /* <DEDUP_REMOVED lines=11> */
.L_x_121:
[----:B------:R-:W-:Y:S05]  /*4d40*/  BSYNC B1 ;  /* 0x0000000000017941 */ /* 0x000fea0003800000 */
.L_x_120:
        /* <DEDUP_REMOVED lines=11> */
.L_x_123:
[----:B------:R-:W-:Y:S05]  /*4e00*/  BSYNC B1 ;  /* 0x0000000000017941 */ /* 0x000fea0003800000 */
.L_x_122:
        /* <DEDUP_REMOVED lines=11> */
.L_x_125:
[----:B------:R-:W-:Y:S05]  /*4ec0*/  BSYNC B1 ;  /* 0x0000000000017941 */ /* 0x000fea0003800000 */
.L_x_124:
        /* <DEDUP_REMOVED lines=11> */
.L_x_127:
[----:B------:R-:W-:Y:S05]  /*4f80*/  BSYNC B1 ;  /* 0x0000000000017941 */ /* 0x000fea0003800000 */
.L_x_126:
        /* <DEDUP_REMOVED lines=11> */
.L_x_129:
[----:B------:R-:W-:Y:S05]  /*5040*/  BSYNC B1 ;  /* 0x0000000000017941 */ /* 0x000fea0003800000 */
.L_x_128:
        /* <DEDUP_REMOVED lines=11> */
.L_x_131:
[----:B------:R-:W-:Y:S05]  /*5100*/  BSYNC B1 ;  /* 0x0000000000017941 */ /* 0x000fea0003800000 */
.L_x_130:
        /* <DEDUP_REMOVED lines=11> */
.L_x_133:
[----:B------:R-:W-:Y:S05]  /*51c0*/  BSYNC B1 ;  /* 0x0000000000017941 */ /* 0x000fea0003800000 */
.L_x_132:
        /* <DEDUP_REMOVED lines=11> */
.L_x_135:
[----:B------:R-:W-:Y:S05]  /*5280*/  BSYNC B1 ;  /* 0x0000000000017941 */ /* 0x000fea0003800000 */
.L_x_134:
        /* <DEDUP_REMOVED lines=11> */
.L_x_137:
[----:B------:R-:W-:Y:S05]  /*5340*/  BSYNC B1 ;  /* 0x0000000000017941 */ /* 0x000fea0003800000 */
.L_x_136:
        /* <DEDUP_REMOVED lines=11> */
.L_x_139:
[----:B------:R-:W-:Y:S05]  /*5400*/  BSYNC B1 ;  /* 0x0000000000017941 */ /* 0x000fea0003800000 */
.L_x_138:
        /* <DEDUP_REMOVED lines=11> */
.L_x_141:
[----:B------:R-:W-:Y:S05]  /*54c0*/  BSYNC B1 ;  /* 0x0000000000017941 */ /* 0x000fea0003800000 */
.L_x_140:
        /* <DEDUP_REMOVED lines=11> */
.L_x_143:
[----:B------:R-:W-:Y:S05]  /*5580*/  BSYNC B1 ;  /* 0x0000000000017941 */ /* 0x000fea0003800000 */
.L_x_142:
        /* <DEDUP_REMOVED lines=11> */
.L_x_145:
[----:B------:R-:W-:Y:S05]  /*5640*/  BSYNC B1 ;  /* 0x0000000000017941 */ /* 0x000fea0003800000 */
.L_x_144:
        /* <DEDUP_REMOVED lines=11> */
.L_x_147:
[----:B------:R-:W-:Y:S05]  /*5700*/  BSYNC B1 ;  /* 0x0000000000017941 */ /* 0x000fea0003800000 */
.L_x_146:
        /* <DEDUP_REMOVED lines=11> */
.L_x_149:
[----:B------:R-:W-:Y:S05]  /*57c0*/  BSYNC B1 ;  /* 0x0000000000017941 */ /* 0x000fea0003800000 */
.L_x_148:
        /* <DEDUP_REMOVED lines=11> */
.L_x_151:
[----:B------:R-:W-:Y:S05]  /*5880*/  BSYNC B1 ;  /* 0x0000000000017941 */ /* 0x000fea0003800000 */
.L_x_150:
        /* <DEDUP_REMOVED lines=11> */
.L_x_153:
[----:B------:R-:W-:Y:S05]  /*5940*/  BSYNC B1 ;  /* 0x0000000000017941 */ /* 0x000fea0003800000 */
.L_x_152:
        /* <DEDUP_REMOVED lines=11> */
.L_x_155:
[----:B------:R-:W-:Y:S05]  /*5a00*/  BSYNC B1 ;  /* 0x0000000000017941 */ /* 0x000fea0003800000 */
.L_x_154:
[----:B---3-5:R-:W-:Y:S01]  /*5a10*/  LOP3.LUT R91, R154, 0xffffe000, RZ, 0xc0, !PT ;  /* 0xffffe0009a5b7812 */ /* 0x028fe200078ec0ff */
[----:B------:R-:W-:Y:S01]  /*5a20*/  @P2 IMAD.MOV.U32 R8, RZ, RZ, R170 ;  /* 0x000000ffff082224 */ /* 0x000fe200078e00aa */
[----:B------:R-:W-:Y:S01]  /*5a30*/  IADD3 R157, P1, R157, 0x80, RZ ;  /* 0x000000809d9d7810 */ /* 0x000fe20007f3e0ff */
[----:B------:R-:W-:Y:S02]  /*5a40*/  BSSY B1, `(.L_x_156) ;  /* 0x000000b000017945 */ /* 0x000fe40003800000 */
[----:B------:R-:W-:Y:S02]  /*5a50*/  FMUL R91, R91, R156 ;  /* 0x0000009c5b5b7220 */ /* 0x000fe40000400000 */
[----:B------:R-:W-:Y:S01]  /*5a60*/  IMAD.X R9, RZ, RZ, R9, P1 ;  /* 0x000000ffff097224 */ /* 0x000fe200008e0609 */
[----:B------:R-:W-:Y:S01]  /*5a70*/  ISETP.GT.AND P1, PT, R0, 0x79, P0 ;  /* 0x000000790000780c */ /* 0x000fe20000724270 */
[----:B------:R-:W-:Y:S02]  /*5a80*/  FFMA R91, R150, R155, R91 ;  /* 0x0000009b965b7223 */ /* 0x000fe4000000005b */
[----:B------:R-:W-:-:S02]  /*5a90*/  IMAD R90, R9, R14, RZ ;  /* 0x0000000e095a7224 */ /* 0x000fc400078e02ff */
[----:B------:R-:W-:Y:S01]  /*5aa0*/  @P2 IMAD.MOV.U32 R9, RZ, RZ, R171 ;  /* 0x000000ffff092224 */ /* 0x000fe200078e00ab */
[----:B------:R-:W-:-:S05]  /*5ab0*/  F2FP.TF32.F32.PACK_B R91, R91 ;  /* 0x0000005bff5b723e */ /* 0x000fca00024050ff */
[----:B------:R3:W-:Y:S02]  /*5ac0*/  @P2 STG.E desc[UR36][R8.64+0x1e0], R91 ;  /* 0x0001e05b08002986 */ /* 0x0007e4000c101924 */
[----:B------:R-:W-:Y:S05]  /*5ad0*/  @!P1 BRA `(.L_x_157) ;  /* 0x0000000000049947 */ /* 0x000fea0003800000 */
[----:B------:R0:W5:Y:S02]  /*5ae0*/  LDG.E.LTC128B R154, desc[UR36][R88.64+0x1e4] ;  /* 0x0001e424589a7981 */ /* 0x000164000c1e1920 */
.L_x_157:
[----:B------:R-:W-:Y:S05]  /*5af0*/  BSYNC B1 ;  /* 0x0000000000017941 */ /* 0x000fea0003800000 */
.L_x_156:
[----:B0----5:R-:W-:Y:S01]  /*5b00*/  LOP3.LUT R89, R154, 0xffffe000, RZ, 0xc0, !PT ;  /* 0xffffe0009a597812 */ /* 0x021fe200078ec0ff */
[----:B------:R-:W-:Y:S01]  /*5b10*/  IMAD R97, R157, R15, R90 ;  /* 0x0000000f9d617224 */ /* 0x000fe200078e025a */
[----:B------:R-:W-:Y:S01]  /*5b20*/  ISETP.GT.AND P0, PT, R3, 0x80, PT ;  /* 0x000000800300780c */ /* 0x000fe20003f04270 */
[----:B---3--:R-:W-:-:S04]  /*5b30*/  IMAD.WIDE.U32 R8, R157, R14, R158 ;  /* 0x0000000e9d087225 */ /* 0x008fc800078e009e */
[----:B------:R-:W-:Y:S01]  /*5b40*/  FMUL R88, R89, R156 ;  /* 0x0000009c59587220 */ /* 0x000fe20000400000 */
[----:B------:R-:W-:Y:S01]  /*5b50*/  ISETP.GT.AND P3, PT, R0, RZ, P0 ;  /* 0x000000ff0000720c */ /* 0x000fe20000764270 */
[----:B------:R-:W-:Y:S02]  /*5b60*/  IMAD.IADD R9, R9, 0x1, R97 ;  /* 0x0000000109097824 */ /* 0x000fe400078e0261 */
[----:B------:R-:W-:Y:S01]  /*5b70*/  FFMA R151, R151, R155, R88 ;  /* 0x0000009b97977223 */ /* 0x000fe20000000058 */
[----:B------:R-:W-:-:S04]  /*5b80*/  LEA R88, P2, R8, R10, 0x2 ;  /* 0x0000000a08587211 */ /* 0x000fc800078410ff */
[----:B------:R-:W-:Y:S02]  /*5b90*/  F2FP.TF32.F32.PACK_B R151, R151 ;  /* 0x00000097ff97723e */ /* 0x000fe400024050ff */
[----:B------:R-:W-:-:S03]  /*5ba0*/  LEA.HI.X R89, R8, R11, R9, 0x2, P2 ;  /* 0x0000000b08597211 */ /* 0x000fc600010f1409 */
[----:B------:R0:W-:Y:S04]  /*5bb0*/  @P1 STG.E desc[UR36][R170.64+0x1e4], R151 ;  /* 0x0001e497aa001986 */ /* 0x0001e8000c101924 */
[----:B------:R-:W3:Y:S01]  /*5bc0*/  @P3 LDG.E.LTC128B R154, desc[UR36][R88.64] ;  /* 0x00000024589a3981 */ /* 0x000ee2000c1e1920 */
[----:B------:R-:W-:Y:S01]  /*5bd0*/  IMAD.WIDE.U32 R8, R157, R14, R6 ;  /* 0x0000000e9d087225 */ /* 0x000fe200078e0006 */
[----:B------:R-:W-:Y:S01]  /*5be0*/  SHF.L.U64.HI R95, R4, 0x9, R5 ;  /* 0x00000009045f7819 */ /* 0x000fe20000010205 */
[----:B------:R-:W-:Y:S01]  /*5bf0*/  BSSY B1, `(.L_x_158) ;  /* 0x0000011000017945 */ /* 0x000fe20003800000 */
[----:B------:R-:W-:Y:S01]  /*5c00*/  ISETP.GT.AND P2, PT, R0, 0x1, P0 ;  /* 0x000000010000780c */ /* 0x000fe20000744270 */
[----:B------:R-:W-:Y:S02]  /*5c10*/  IMAD.IADD R9, R97, 0x1, R9 ;  /* 0x0000000161097824 */ /* 0x000fe400078e0209 */
[----:B------:R-:W-:-:S02]  /*5c20*/  IMAD.SHL.U32 R93, R4, 0x200, RZ ;  /* 0x00000200045d7824 */ /* 0x000fc400078e00ff */
[----:B------:R-:W-:-:S03]  /*5c30*/  IMAD.WIDE.U32 R90, R23, R12, R8 ;  /* 0x0000000c175a7225 */ /* 0x000fc600078e0008 */
[----:B------:R-:W-:Y:S01]  /*5c40*/  IADD3 R8, P1, R93, R160, RZ ;  /* 0x000000a05d087210 */ /* 0x000fe20007f3e0ff */
[----:B------:R-:W-:Y:S01]  /*5c50*/  IMAD.IADD R5, R13, 0x1, R91 ;  /* 0x000000010d057824 */ /* 0x000fe200078e025b */
[----:B------:R-:W-:-:S03]  /*5c60*/  LEA R4, P4, R90, R10, 0x2 ;  /* 0x0000000a5a047211 */ /* 0x000fc600078810ff */
[----:B------:R-:W-:Y:S01]  /*5c70*/  IMAD.X R9, R95, 0x1, R161, P1 ;  /* 0x000000015f097824 */ /* 0x000fe200008e06a1 */
[----:B------:R-:W-:Y:S02]  /*5c80*/  LEA.HI.X R5, R90, R11, R5, 0x2, P4 ;  /* 0x0000000b5a057211 */ /* 0x000fe400020f1405 */
[----:B---3--:R-:W-:-:S05]  /*5c90*/  LOP3.LUT R15, R154, 0xffffe000, RZ, 0xc0, !PT ;  /* 0xffffe0009a0f7812 */ /* 0x008fca00078ec0ff */
[----:B------:R-:W-:-:S04]  /*5ca0*/  FMUL R15, R15, R156 ;  /* 0x0000009c0f0f7220 */ /* 0x000fc80000400000 */
[----:B------:R-:W-:-:S05]  /*5cb0*/  FFMA R15, R24, R155, R15 ;  /* 0x0000009b180f7223 */ /* 0x000fca000000000f */
[----:B------:R-:W-:-:S05]  /*5cc0*/  F2FP.TF32.F32.PACK_B R15, R15 ;  /* 0x0000000fff0f723e */ /* 0x000fca00024050ff */
[----:B------:R0:W-:Y:S01]  /*5cd0*/  @P3 STG.E desc[UR36][R8.64], R15 ;  /* 0x0000000f08003986 */ /* 0x0001e2000c101924 */
[----:B------:R-:W-:Y:S05]  /*5ce0*/  @!P2 BRA `(.L_x_159) ;  /* 0x000000000004a947 */ /* 0x000fea0003800000 */
[----:B------:R3:W5:Y:S02]  /*5cf0*/  LDG.E.LTC128B R154, desc[UR36][R4.64+0x4] ;  /* 0x00000424049a7981 */ /* 0x000764000c1e1920 */
.L_x_159:
[----:B------:R-:W-:Y:S05]  /*5d00*/  BSYNC B1 ;  /* 0x0000000000017941 */ /* 0x000fea0003800000 */
.L_x_158:
[----:B-----5:R-:W-:Y:S01]  /*5d10*/  LOP3.LUT R21, R154, 0xffffe000, RZ, 0xc0, !PT ;  /* 0xffffe0009a157812 */ /* 0x020fe200078ec0ff */
[----:B0-----:R-:W-:Y:S01]  /*5d20*/  IMAD.WIDE.U32 R14, R157, R14, R162 ;  /* 0x0000000e9d0e7225 */ /* 0x001fe200078e00a2 */
[----:B------:R-:W-:Y:S01]  /*5d30*/  ISETP.GT.AND P1, PT, R3, 0x88, PT ;  /* 0x000000880300780c */ /* 0x000fe20003f24270 */
[----:B------:R-:W-:Y:S02]  /*5d40*/  BSSY B1, `(.L_x_160) ;  /* 0x000000f000017945 */ /* 0x000fe40003800000 */
[----:B------:R-:W-:Y:S01]  /*5d50*/  FMUL R24, R21, R156 ;  /* 0x0000009c15187220 */ /* 0x000fe20000400000 */
[----:B------:R-:W-:Y:S01]  /*5d60*/  ISETP.GT.AND P3, PT, R0, RZ, P1 ;  /* 0x000000ff0000720c */ /* 0x000fe20000f64270 */
[----:B------:R-:W-:Y:S01]  /*5d70*/  IMAD.IADD R97, R97, 0x1, R15 ;  /* 0x0000000161617824 */ /* 0x000fe200078e020f */
[-C--:B------:R-:W-:Y:S01]  /*5d80*/  IADD3 R20, P5, R20, R14.reuse, RZ ;  /* 0x0000000e14147210 */ /* 0x080fe20007fbe0ff */
[----:B------:R-:W-:Y:S01]  /*5d90*/  FFMA R25, R25, R155, R24 ;  /* 0x0000009b19197223 */ /* 0x000fe20000000018 */
[----:B------:R-:W-:-:S03]  /*5da0*/  IADD3 R14, P4, R6, R14, RZ ;  /* 0x0000000e060e7210 */ /* 0x000fc60007f9e0ff */
[----:B------:R-:W-:Y:S01]  /*5db0*/  IMAD.X R158, R97, 0x1, R159, P5 ;  /* 0x00000001619e7824 */ /* 0x000fe200028e069f */
[----:B------:R-:W-:Y:S01]  /*5dc0*/  F2FP.TF32.F32.PACK_B R25, R25 ;  /* 0x00000019ff19723e */ /* 0x000fe200024050ff */
[----:B------:R-:W-:Y:S01]  /*5dd0*/  IMAD.X R15, R7, 0x1, R97, P4 ;  /* 0x00000001070f7824 */ /* 0x000fe200020e0661 */
[----:B------:R-:W-:-:S03]  /*5de0*/  LEA R6, P5, R20, R10, 0x2 ;  /* 0x0000000a14067211 */ /* 0x000fc600078a10ff */
[----:B------:R0:W-:Y:S01]  /*5df0*/  @P2 STG.E desc[UR36][R8.64+0x4], R25 ;  /* 0x0000041908002986 */ /* 0x0001e2000c101924 */
[----:B------:R-:W-:Y:S01]  /*5e00*/  LEA.HI.X R7, R20, R11, R158, 0x2, P5 ;  /* 0x0000000b14077211 */ /* 0x000fe200028f149e */
[----:B------:R-:W-:Y:S08]  /*5e10*/  @!P3 BRA `(.L_x_161) ;  /* 0x000000000004b947 */ /* 0x000ff00003800000 */
[----:B------:R0:W5:Y:S02]  /*5e20*/  LDG.E.LTC128B R154, desc[UR36][R6.64] ;  /* 0x00000024069a7981 */ /* 0x000164000c1e1920 */
.L_x_161:
[----:B------:R-:W-:Y:S05]  /*5e30*/  BSYNC B1 ;  /* 0x0000000000017941 */ /* 0x000fea0003800000 */
.L_x_160:
[----:B-----5:R-:W-:Y:S01]  /*5e40*/  LOP3.LUT R3, R154, 0xffffe000, RZ, 0xc0, !PT ;  /* 0xffffe0009a037812 */ /* 0x020fe200078ec0ff */
[----:B------:R-:W-:Y:S01]  /*5e50*/  IMAD.WIDE.U32 R14, R23, R12, R14 ;  /* 0x0000000c170e7225 */ /* 0x000fe200078e000e */
[----:B0-----:R-:W-:Y:S01]  /*5e60*/  IADD3 R6, P4, R8, R167, RZ ;  /* 0x000000a708067210 */ /* 0x001fe20007f9e0ff */
[----:B------:R-:W-:Y:S01]  /*5e70*/  BSSY B1, `(.L_x_162) ;  /* 0x000000c000017945 */ /* 0x000fe20003800000 */
[----:B------:R-:W-:Y:S01]  /*5e80*/  ISETP.GT.AND P2, PT, R0, 0x1, P1 ;  /* 0x000000010000780c */ /* 0x000fe20000f44270 */
[----:B------:R-:W-:Y:S01]  /*5e90*/  FMUL R3, R3, R156 ;  /* 0x0000009c03037220 */ /* 0x000fe20000400000 */
[----:B------:R-:W-:Y:S01]  /*5ea0*/  IMAD.IADD R13, R13, 0x1, R15 ;  /* 0x000000010d0d7824 */ /* 0x000fe200078e020f */
[----:B------:R-:W-:Y:S01]  /*5eb0*/  LEA R10, P5, R14, R10, 0x2 ;  /* 0x0000000a0e0a7211 */ /* 0x000fe200078a10ff */
[----:B------:R-:W-:Y:S02]  /*5ec0*/  IMAD.X R7, R9, 0x1, R169, P4 ;  /* 0x0000000109077824 */ /* 0x000fe400020e06a9 */
[----:B------:R-:W-:Y:S01]  /*5ed0*/  FFMA R3, R26, R155, R3 ;  /* 0x0000009b1a037223 */ /* 0x000fe20000000003 */
[----:B------:R-:W-:-:S04]  /*5ee0*/  LEA.HI.X R11, R14, R11, R13, 0x2, P5 ;  /* 0x0000000b0e0b7211 */ /* 0x000fc800028f140d */
[----:B------:R-:W-:-:S05]  /*5ef0*/  F2FP.TF32.F32.PACK_B R3, R3 ;  /* 0x00000003ff03723e */ /* 0x000fca00024050ff */
[----:B------:R0:W-:Y:S01]  /*5f00*/  @P3 STG.E desc[UR36][R6.64], R3 ;  /* 0x0000000306003986 */ /* 0x0001e2000c101924 */
[----:B------:R-:W-:Y:S05]  /*5f10*/  @!P2 BRA `(.L_x_163) ;  /* 0x000000000004a947 */ /* 0x000fea0003800000 */
[----:B------:R0:W5:Y:S02]  /*5f20*/  LDG.E.LTC128B R154, desc[UR36][R10.64+0x4] ;  /* 0x000004240a9a7981 */ /* 0x000164000c1e1920 */
.L_x_163:
[----:B------:R-:W-:Y:S05]  /*5f30*/  BSYNC B1 ;  /* 0x0000000000017941 */ /* 0x000fea0003800000 */
.L_x_162:
[----:B0----5:R-:W-:Y:S01]  /*5f40*/  LOP3.LUT R3, R154, 0xffffe000, RZ, 0xc0, !PT ;  /* 0xffffe0009a037812 */ /* 0x021fe200078ec0ff */
[----:B------:R-:W-:Y:S01]  /*5f50*/  BSSY B1, `(.L_x_164) ;  /* 0x0000008000017945 */ /* 0x000fe20003800000 */
[----:B------:R-:W-:-:S03]  /*5f60*/  ISETP.GT.AND P3, PT, R0, 0x8, P0 ;  /* 0x000000080000780c */ /* 0x000fc60000764270 */
[----:B------:R-:W-:-:S04]  /*5f70*/  FMUL R12, R3, R156 ;  /* 0x0000009c030c7220 */ /* 0x000fc80000400000 */
[----:B------:R-:W-:-:S05]  /*5f80*/  FFMA R27, R27, R155, R12 ;  /* 0x0000009b1b1b7223 */ /* 0x000fca000000000c */
[----:B------:R-:W-:-:S05]  /*5f90*/  F2FP.TF32.F32.PACK_B R27, R27 ;  /* 0x0000001bff1b723e */ /* 0x000fca00024050ff */
[----:B------:R0:W-:Y:S01]  /*5fa0*/  @P2 STG.E desc[UR36][R6.64+0x4], R27 ;  /* 0x0000041b06002986 */ /* 0x0001e2000c101924 */
[----:B------:R-:W-:Y:S05]  /*5fb0*/  @!P3 BRA `(.L_x_165) ;  /* 0x000000000004b947 */ /* 0x000fea0003800000 */
[----:B------:R0:W5:Y:S02]  /*5fc0*/  LDG.E.LTC128B R154, desc[UR36][R4.64+0x20] ;  /* 0x00002024049a7981 */ /* 0x000164000c1e1920 */
.L_x_165:
[----:B------:R-:W-:Y:S05]  /*5fd0*/  BSYNC B1 ;  /* 0x0000000000017941 */ /* 0x000fea0003800000 */
.L_x_164:
[----:B-----5:R-:W-:Y:S01]  /*5fe0*/  LOP3.LUT R3, R154, 0xffffe000, RZ, 0xc0, !PT ;  /* 0xffffe0009a037812 */ /* 0x020fe200078ec0ff */
[----:B0-----:R-:W-:Y:S01]  /*5ff0*/  IMAD.MOV.U32 R6, RZ, RZ, R8 ;  /* 0x000000ffff067224 */ /* 0x001fe200078e0008 */
[----:B------:R-:W-:Y:S01]  /*6000*/  ISETP.GT.AND P2, PT, R0, 0x9, P0 ;  /* 0x000000090000780c */ /* 0x000fe20000744270 */
[----:B------:R-:W-:Y:S01]  /*6010*/  IMAD.MOV.U32 R7, RZ, RZ, R9 ;  /* 0x000000ffff077224 */ /* 0x000fe200078e0009 */
[----:B------:R-:W-:Y:S01]  /*6020*/  BSSY B1, `(.L_x_166) ;  /* 0x0000007000017945 */ /* 0x000fe20003800000 */
[----:B------:R-:W-:-:S04]  /*6030*/  FMUL R3, R3, R156 ;  /* 0x0000009c03037220 */ /* 0x000fc80000400000 */
[----:B------:R-:W-:-:S05]  /*6040*/  FFMA R3, R28, R155, R3 ;  /* 0x0000009b1c037223 */ /* 0x000fca0000000003 */
[----:B------:R-:W-:-:S05]  /*6050*/  F2FP.TF32.F32.PACK_B R3, R3 ;  /* 0x00000003ff03723e */ /* 0x000fca00024050ff */
[----:B------:R0:W-:Y:S01]  /*6060*/  @P3 STG.E desc[UR36][R6.64+0x20], R3 ;  /* 0x0000200306003986 */ /* 0x0001e2000c101924 */
[----:B------:R-:W-:Y:S05]  /*6070*/  @!P2 BRA `(.L_x_167) ;  /* 0x000000000004a947 */ /* 0x000fea0003800000 */
[----:B------:R0:W5:Y:S02]  /*6080*/  LDG.E.LTC128B R154, desc[UR36][R4.64+0x24] ;  /* 0x00002424049a7981 */ /* 0x000164000c1e1920 */
.L_x_167:
[----:B------:R-:W-:Y:S05]  /*6090*/  BSYNC B1 ;  /* 0x0000000000017941 */ /* 0x000fea0003800000 */
.L_x_166:
        /* <DEDUP_REMOVED lines=9> */
.L_x_169:
[----:B------:R-:W-:Y:S05]  /*6130*/  BSYNC B1 ;  /* 0x0000000000017941 */ /* 0x000fea0003800000 */
.L_x_168:
[----:B-----5:R-:W-:Y:S01]  /*6140*/  LOP3.LUT R3, R154, 0xffffe000, RZ, 0xc0, !PT ;  /* 0xffffe0009a037812 */ /* 0x020fe200078ec0ff */
[----:B------:R-:W-:Y:S01]  /*6150*/  BSSY B1, `(.L_x_170) ;  /* 0x000000a000017945 */ /* 0x000fe20003800000 */
[----:B------:R-:W-:Y:S02]  /*6160*/  IADD3 R8, P3, R167, R8, RZ ;  /* 0x00000008a7087210 */ /* 0x000fe40007f7e0ff */
[----:B------:R-:W-:Y:S01]  /*6170*/  ISETP.GT.AND P2, PT, R0, 0x9, P1 ;  /* 0x000000090000780c */ /* 0x000fe20000f44270 */
[----:B------:R-:W-:Y:S02]  /*6180*/  FMUL R3, R3, R156 ;  /* 0x0000009c03037220 */ /* 0x000fe40000400000 */
[----:B------:R-:W-:Y:S02]  /*6190*/  IMAD.X R9, R169, 0x1, R9, P3 ;  /* 0x00000001a9097824 */ /* 0x000fe400018e0609 */
[----:B------:R-:W-:-:S05]  /*61a0*/  FFMA R3, R30, R155, R3 ;  /* 0x0000009b1e037223 */ /* 0x000fca0000000003 */
[----:B------:R-:W-:-:S05]  /*61b0*/  F2FP.TF32.F32.PACK_B R3, R3 ;  /* 0x00000003ff03723e */ /* 0x000fca00024050ff */
[----:B------:R0:W-:Y:S01]  /*61c0*/  @P4 STG.E desc[UR36][R8.64+0x20], R3 ;  /* 0x0000200308004986 */ /* 0x0001e2000c101924 */
[----:B------:R-:W-:Y:S05]  /*61d0*/  @!P2 BRA `(.L_x_171) ;  /* 0x000000000004a947 */ /* 0x000fea0003800000 */
[----:B------:R0:W5:Y:S02]  /*61e0*/  LDG.E.LTC128B R154, desc[UR36][R10.64+0x24] ;  /* 0x000024240a9a7981 */ /* 0x000164000c1e1920 */
.L_x_171:
[----:B------:R-:W-:Y:S05]  /*61f0*/  BSYNC B1 ;  /* 0x0000000000017941 */ /* 0x000fea0003800000 */
.L_x_170:
[----:B0----5:R-:W-:Y:S01]  /*6200*/  LOP3.LUT R3, R154, 0xffffe000, RZ, 0xc0, !PT ;  /* 0xffffe0009a037812 */ /* 0x021fe200078ec0ff */
[----:B------:R-:W-:Y:S01]  /*6210*/  BSSY B1, `(.L_x_172) ;  /* 0x000000a000017945 */ /* 0x000fe20003800000 */
[----:B------:R-:W-:Y:S02]  /*6220*/  IADD3 R8, P4, P5, R167, R160, R93 ;  /* 0x000000a0a7087210 */ /* 0x000fe40007d9e05d */
[----:B------:R-:W-:Y:S01]  /*6230*/  ISETP.GT.AND P3, PT, R0, 0x10, P0 ;  /* 0x000000100000780c */ /* 0x000fe20000764270 */
[----:B------:R-:W-:Y:S01]  /*6240*/  FMUL R12, R3, R156 ;  /* 0x0000009c030c7220 */ /* 0x000fe20000400000 */
[----:B------:R-:W-:-:S03]  /*6250*/  IADD3.X R9, R169, R161, R95, P4, P5 ;  /* 0x000000a1a9097210 */ /* 0x000fc600027ea45f */
[----:B------:R-:W-:-:S05]  /*6260*/  FFMA R31, R31, R155, R12 ;  /* 0x0000009b1f1f7223 */ /* 0x000fca000000000c */
[----:B------:R-:W-:-:S05]  /*6270*/  F2FP.TF32.F32.PACK_B R31, R31 ;  /* 0x0000001fff1f723e */ /* 0x000fca00024050ff */
[----:B------:R0:W-:Y:S01]  /*6280*/  @P2 STG.E desc[UR36][R8.64+0x24], R31 ;  /* 0x0000241f08002986 */ /* 0x0001e2000c101924 */
[----:B------:R-:W-:Y:S05]  /*6290*/  @!P3 BRA `(.L_x_173) ;  /* 0x000000000004b947 */ /* 0x000fea0003800000 */
[----:B------:R0:W5:Y:S02]  /*62a0*/  LDG.E.LTC128B R154, desc[UR36][R4.64+0x40] ;  /* 0x00004024049a7981 */ /* 0x000164000c1e1920 */
.L_x_173:
[----:B------:R-:W-:Y:S05]  /*62b0*/  BSYNC B1 ;  /* 0x0000000000017941 */ /* 0x000fea0003800000 */
.L_x_172:
[----:B-----5:R-:W-:Y:S01]  /*62c0*/  LOP3.LUT R3, R154, 0xffffe000, RZ, 0xc0, !PT ;  /* 0xffffe0009a037812 */ /* 0x020fe200078ec0ff */
        /* <DEDUP_REMOVED lines=8> */
.L_x_175:
[----:B------:R-:W-:Y:S05]  /*6350*/  BSYNC B1 ;  /* 0x0000000000017941 */ /* 0x000fea0003800000 */
.L_x_174:
        /* <DEDUP_REMOVED lines=9> */
.L_x_177:
[----:B------:R-:W-:Y:S05]  /*63f0*/  BSYNC B1 ;  /* 0x0000000000017941 */ /* 0x000fea0003800000 */
.L_x_176:
        /* <DEDUP_REMOVED lines=9> */
.L_x_179:
[----:B------:R-:W-:Y:S05]  /*6490*/  BSYNC B1 ;  /* 0x0000000000017941 */ /* 0x000fea0003800000 */
.L_x_178:
        /* <DEDUP_REMOVED lines=9> */
.L_x_181:
[----:B------:R-:W-:Y:S05]  /*6530*/  BSYNC B1 ;  /* 0x0000000000017941 */ /* 0x000fea0003800000 */
.L_x_180:
        /* <DEDUP_REMOVED lines=9> */
.L_x_183:
[----:B------:R-:W-:Y:S05]  /*65d0*/  BSYNC B1 ;  /* 0x0000000000017941 */ /* 0x000fea0003800000 */
.L_x_182:
        /* <DEDUP_REMOVED lines=9> */
.L_x_185:
[----:B------:R-:W-:Y:S05]  /*6670*/  BSYNC B1 ;  /* 0x0000000000017941 */ /* 0x000fea0003800000 */
.L_x_184:
        /* <DEDUP_REMOVED lines=9> */
.L_x_187:
[----:B------:R-:W-:Y:S05]  /*6710*/  BSYNC B1 ;  /* 0x0000000000017941 */ /* 0x000fea0003800000 */
.L_x_186:
        /* <DEDUP_REMOVED lines=9> */
.L_x_189:
[----:B------:R-:W-:Y:S05]  /*67b0*/  BSYNC B1 ;  /* 0x0000000000017941 */ /* 0x000fea0003800000 */
.L_x_188:
        /* <DEDUP_REMOVED lines=9> */
.L_x_191:
[----:B------:R-:W-:Y:S05]  /*6850*/  BSYNC B1 ;  /* 0x0000000000017941 */ /* 0x000fea0003800000 */
.L_x_190:
        /* <DEDUP_REMOVED lines=9> */
.L_x_193:
[----:B------:R-:W-:Y:S05]  /*68f0*/  BSYNC B1 ;  /* 0x0000000000017941 */ /* 0x000fea0003800000 */
.L_x_192:
        /* <DEDUP_REMOVED lines=9> */
.L_x_195:
[----:B------:R-:W-:Y:S05]  /*6990*/  BSYNC B1 ;  /* 0x0000000000017941 */ /* 0x000fea0003800000 */
.L_x_194:
        /* <DEDUP_REMOVED lines=9> */
.L_x_197:
[----:B------:R-:W-:Y:S05]  /*6a30*/  BSYNC B1 ;  /* 0x0000000000017941 */ /* 0x000fea0003800000 */
.L_x_196:
        /* <DEDUP_REMOVED lines=9> */
.L_x_199:
[----:B------:R-:W-:Y:S05]  /*6ad0*/  BSYNC B1 ;  /* 0x0000000000017941 */ /* 0x000fea0003800000 */
.L_x_198:
        /* <DEDUP_REMOVED lines=9> */
.L_x_201:
[----:B------:R-:W-:Y:S05]  /*6b70*/  BSYNC B1 ;  /* 0x0000000000017941 */ /* 0x000fea0003800000 */
.L_x_200:
        /* <DEDUP_REMOVED lines=9> */
.L_x_203:
[----:B------:R-:W-:Y:S05]  /*6c10*/  BSYNC B1 ;  /* 0x0000000000017941 */ /* 0x000fea0003800000 */
.L_x_202:
        /* <DEDUP_REMOVED lines=9> */
.L_x_205:
[----:B------:R-:W-:Y:S05]  /*6cb0*/  BSYNC B1 ;  /* 0x0000000000017941 */ /* 0x000fea0003800000 */
.L_x_204:
        /* <DEDUP_REMOVED lines=9> */
.L_x_207:
[----:B------:R-:W-:Y:S05]  /*6d50*/  BSYNC B1 ;  /* 0x0000000000017941 */ /* 0x000fea0003800000 */
.L_x_206:
        /* <DEDUP_REMOVED lines=9> */
.L_x_209:
[----:B------:R-:W-:Y:S05]  /*6df0*/  BSYNC B1 ;  /* 0x0000000000017941 */ /* 0x000fea0003800000 */
.L_x_208:
        /* <DEDUP_REMOVED lines=9> */
.L_x_211:
[----:B------:R-:W-:Y:S05]  /*6e90*/  BSYNC B1 ;  /* 0x0000000000017941 */ /* 0x000fea0003800000 */
.L_x_210:
        /* <DEDUP_REMOVED lines=9> */
.L_x_213:
[----:B------:R-:W-:Y:S05]  /*6f30*/  BSYNC B1 ;  /* 0x0000000000017941 */ /* 0x000fea0003800000 */
.L_x_212:
        /* <DEDUP_REMOVED lines=9> */
.L_x_215:
[----:B------:R-:W-:Y:S05]  /*6fd0*/  BSYNC B1 ;  /* 0x0000000000017941 */ /* 0x000fea0003800000 */
.L_x_214:
        /* <DEDUP_REMOVED lines=9> */
.L_x_217:
[----:B------:R-:W-:Y:S05]  /*7070*/  BSYNC B1 ;  /* 0x0000000000017941 */ /* 0x000fea0003800000 */
.L_x_216:
        /* <DEDUP_REMOVED lines=9> */
.L_x_219:
[----:B------:R-:W-:Y:S05]  /*7110*/  BSYNC B1 ;  /* 0x0000000000017941 */ /* 0x000fea0003800000 */
.L_x_218:
        /* <DEDUP_REMOVED lines=9> */
.L_x_221:
[----:B------:R-:W-:Y:S05]  /*71b0*/  BSYNC B1 ;  /* 0x0000000000017941 */ /* 0x000fea0003800000 */
.L_x_220:
        /* <DEDUP_REMOVED lines=9> */
.L_x_223:
[----:B------:R-:W-:Y:S05]  /*7250*/  BSYNC B1 ;  /* 0x0000000000017941 */ /* 0x000fea0003800000 */
.L_x_222:
        /* <DEDUP_REMOVED lines=9> */
.L_x_225:
[----:B------:R-:W-:Y:S05]  /*72f0*/  BSYNC B1 ;  /* 0x0000000000017941 */ /* 0x000fea0003800000 */
.L_x_224:
        /* <DEDUP_REMOVED lines=9> */
.L_x_227:
[----:B------:R-:W-:Y:S05]  /*7390*/  BSYNC B1 ;  /* 0x0000000000017941 */ /* 0x000fea0003800000 */
.L_x_226:
        /* <DEDUP_REMOVED lines=9> */
.L_x_229:
[----:B------:R-:W-:Y:S05]  /*7430*/  BSYNC B1 ;  /* 0x0000000000017941 */ /* 0x000fea0003800000 */
.L_x_228:
        /* <DEDUP_REMOVED lines=9> */
.L_x_231:
[----:B------:R-:W-:Y:S05]  /*74d0*/  BSYNC B1 ;  /* 0x0000000000017941 */ /* 0x000fea0003800000 */
.L_x_230:
        /* <DEDUP_REMOVED lines=9> */
.L_x_233:
[----:B------:R-:W-:Y:S05]  /*7570*/  BSYNC B1 ;  /* 0x0000000000017941 */ /* 0x000fea0003800000 */
.L_x_232:
        /* <DEDUP_REMOVED lines=9> */
.L_x_235:
[----:B------:R-:W-:Y:S05]  /*7610*/  BSYNC B1 ;  /* 0x0000000000017941 */ /* 0x000fea0003800000 */
.L_x_234:
        /* <DEDUP_REMOVED lines=9> */
.L_x_237:
[----:B------:R-:W-:Y:S05]  /*76b0*/  BSYNC B1 ;  /* 0x0000000000017941 */ /* 0x000fea0003800000 */
.L_x_236:
        /* <DEDUP_REMOVED lines=9> */
.L_x_239:
[----:B------:R-:W-:Y:S05]  /*7750*/  BSYNC B1 ;  /* 0x0000000000017941 */ /* 0x000fea0003800000 */
.L_x_238:
        /* <DEDUP_REMOVED lines=9> */
.L_x_241:
[----:B------:R-:W-:Y:S05]  /*77f0*/  BSYNC B1 ;  /* 0x0000000000017941 */ /* 0x000fea0003800000 */
.L_x_240:
        /* <DEDUP_REMOVED lines=9> */
.L_x_243:
[----:B------:R-:W-:Y:S05]  /*7890*/  BSYNC B1 ;  /* 0x0000000000017941 */ /* 0x000fea0003800000 */
.L_x_242:
        /* <DEDUP_REMOVED lines=9> */
.L_x_245:
[----:B------:R-:W-:Y:S05]  /*7930*/  BSYNC B1 ;  /* 0x0000000000017941 */ /* 0x000fea0003800000 */
.L_x_244:
        /* <DEDUP_REMOVED lines=9> */
.L_x_247:
[----:B------:R-:W-:Y:S05]  /*79d0*/  BSYNC B1 ;  /* 0x0000000000017941 */ /* 0x000fea0003800000 */
.L_x_246:
        /* <DEDUP_REMOVED lines=9> */
.L_x_249:
[----:B------:R-:W-:Y:S05]  /*7a70*/  BSYNC B1 ;  /* 0x0000000000017941 */ /* 0x000fea0003800000 */
.L_x_248:
        /* <DEDUP_REMOVED lines=9> */
.L_x_251:
[----:B------:R-:W-:Y:S05]  /*7b10*/  BSYNC B1 ;  /* 0x0000000000017941 */ /* 0x000fea0003800000 */
.L_x_250:
        /* <DEDUP_REMOVED lines=9> */
.L_x_253:
[----:B------:R-:W-:Y:S05]  /*7bb0*/  BSYNC B1 ;  /* 0x0000000000017941 */ /* 0x000fea0003800000 */
.L_x_252:
        /* <DEDUP_REMOVED lines=9> */
.L_x_255:
[----:B------:R-:W-:Y:S05]  /*7c50*/  BSYNC B1 ;  /* 0x0000000000017941 */ /* 0x000fea0003800000 */
.L_x_254:
        /* <DEDUP_REMOVED lines=9> */
.L_x_257:
[----:B------:R-:W-:Y:S05]  /*7cf0*/  BSYNC B1 ;  /* 0x0000000000017941 */ /* 0x000fea0003800000 */
.L_x_256:
        /* <DEDUP_REMOVED lines=9> */
.L_x_259:
[----:B------:R-:W-:Y:S05]  /*7d90*/  BSYNC B1 ;  /* 0x0000000000017941 */ /* 0x000fea0003800000 */
.L_x_258:
        /* <DEDUP_REMOVED lines=9> */
.L_x_261:
[----:B------:R-:W-:Y:S05]  /*7e30*/  BSYNC B1 ;  /* 0x0000000000017941 */ /* 0x000fea0003800000 */
.L_x_260:
        /* <DEDUP_REMOVED lines=9> */
.L_x_263:
[----:B------:R-:W-:Y:S05]  /*7ed0*/  BSYNC B1 ;  /* 0x0000000000017941 */ /* 0x000fea0003800000 */
.L_x_262:
        /* <DEDUP_REMOVED lines=9> */
.L_x_265:
[----:B------:R-:W-:Y:S05]  /*7f70*/  BSYNC B1 ;  /* 0x0000000000017941 */ /* 0x000fea0003800000 */
.L_x_264:
        /* <DEDUP_REMOVED lines=9> */
.L_x_267:
[----:B------:R-:W-:Y:S05]  /*8010*/  BSYNC B1 ;  /* 0x0000000000017941 */ /* 0x000fea0003800000 */
.L_x_266:
        /* <DEDUP_REMOVED lines=9> */
.L_x_269:
[----:B------:R-:W-:Y:S05]  /*80b0*/  BSYNC B1 ;  /* 0x0000000000017941 */ /* 0x000fea0003800000 */
.L_x_268:
        /* <DEDUP_REMOVED lines=9> */
.L_x_271:
[----:B------:R-:W-:Y:S05]  /*8150*/  BSYNC B1 ;  /* 0x0000000000017941 */ /* 0x000fea0003800000 */
.L_x_270:
        /* <DEDUP_REMOVED lines=9> */
.L_x_273:
[----:B------:R-:W-:Y:S05]  /*81f0*/  BSYNC B1 ;  /* 0x0000000000017941 */ /* 0x000fea0003800000 */
.L_x_272:
        /* <DEDUP_REMOVED lines=9> */
.L_x_275:
[----:B------:R-:W-:Y:S05]  /*8290*/  BSYNC B1 ;  /* 0x0000000000017941 */ /* 0x000fea0003800000 */
.L_x_274:
        /* <DEDUP_REMOVED lines=9> */
.L_x_277:
[----:B------:R-:W-:Y:S05]  /*8330*/  BSYNC B1 ;  /* 0x0000000000017941 */ /* 0x000fea0003800000 */
.L_x_276:
        /* <DEDUP_REMOVED lines=9> */
.L_x_279:
[----:B------:R-:W-:Y:S05]  /*83d0*/  BSYNC B1 ;  /* 0x0000000000017941 */ /* 0x000fea0003800000 */
.L_x_278:
[----:B0----5:R-:W-:Y:S01]  /*83e0*/  LOP3.LUT R3, R154, 0xffffe000, RZ, 0xc0, !PT ;  /* 0xffffe0009a037812 */ /* 0x021fe200078ec0ff */
[----:B------:R-:W-:Y:S01]  /*83f0*/  BSSY B1, `(.L_x_280) ;  /* 0x0000008000017945 */ /* 0x000fe20003800000 */
[----:B------:R-:W-:-:S03]  /*8400*/  ISETP.GT.AND P2, PT, R0, 0x78, P1 ;  /* 0x000000780000780c */ /* 0x000fc60000f44270 */
[----:B---3--:R-:W-:-:S04]  /*8410*/  FMUL R4, R3, R156 ;  /* 0x0000009c03047220 */ /* 0x008fc80000400000 */
[----:B------:R-:W-:-:S05]  /*8420*/  FFMA R85, R85, R155, R4 ;  /* 0x0000009b55557223 */ /* 0x000fca0000000004 */
[----:B------:R-:W-:-:S05]  /*8430*/  F2FP.TF32.F32.PACK_B R85, R85 ;  /* 0x00000055ff55723e */ /* 0x000fca00024050ff */
[----:B------:R0:W-:Y:S01]  /*8440*/  @P0 STG.E desc[UR36][R6.64+0x1e4], R85 ;  /* 0x0001e45506000986 */ /* 0x0001e2000c101924 */
[----:B------:R-:W-:Y:S05]  /*8450*/  @!P2 BRA `(.L_x_281) ;  /* 0x000000000004a947 */ /* 0x000fea0003800000 */
[----:B------:R3:W5:Y:S02]  /*8460*/  LDG.E.LTC128B R154, desc[UR36][R10.64+0x1e0] ;  /* 0x0001e0240a9a7981 */ /* 0x000764000c1e1920 */
.L_x_281:
[----:B------:R-:W-:Y:S05]  /*8470*/  BSYNC B1 ;  /* 0x0000000000017941 */ /* 0x000fea0003800000 */
.L_x_280:
[----:B-----5:R-:W-:Y:S01]  /*8480*/  LOP3.LUT R3, R154, 0xffffe000, RZ, 0xc0, !PT ;  /* 0xffffe0009a037812 */ /* 0x020fe200078ec0ff */
[----:B------:R-:W-:Y:S01]  /*8490*/  @P2 IMAD.MOV.U32 R4, RZ, RZ, R8 ;  /* 0x000000ffff042224 */ /* 0x000fe200078e0008 */
[----:B------:R-:W-:Y:S01]  /*84a0*/  ISETP.GT.AND P1, PT, R0, 0x79, P1 ;  /* 0x000000790000780c */ /* 0x000fe20000f24270 */
[----:B------:R-:W-:Y:S01]  /*84b0*/  @P2 IMAD.MOV.U32 R5, RZ, RZ, R9 ;  /* 0x000000ffff052224 */ /* 0x000fe200078e0009 */
[----:B------:R-:W-:Y:S01]  /*84c0*/  BSSY B1, `(.L_x_282) ;  /* 0x0000007000017945 */ /* 0x000fe20003800000 */
[----:B------:R-:W-:-:S04]  /*84d0*/  FMUL R3, R3, R156 ;  /* 0x0000009c03037220 */ /* 0x000fc80000400000 */
[----:B------:R-:W-:-:S05]  /*84e0*/  FFMA R3, R86, R155, R3 ;  /* 0x0000009b56037223 */ /* 0x000fca0000000003 */
[----:B------:R-:W-:-:S05]  /*84f0*/  F2FP.TF32.F32.PACK_B R3, R3 ;  /* 0x00000003ff03723e */ /* 0x000fca00024050ff */
[----:B------:R0:W-:Y:S01]  /*8500*/  @P2 STG.E desc[UR36][R4.64+0x1e0], R3 ;  /* 0x0001e00304002986 */ /* 0x0001e2000c101924 */
[----:B------:R-:W-:Y:S05]  /*8510*/  @!P1 BRA `(.L_x_283) ;  /* 0x0000000000049947 */ /* 0x000fea0003800000 */
[----:B------:R0:W5:Y:S02]  /*8520*/  LDG.E.LTC128B R154, desc[UR36][R10.64+0x1e4] ;  /* 0x0001e4240a9a7981 */ /* 0x000164000c1e1920 */
.L_x_283:
[----:B------:R-:W-:Y:S05]  /*8530*/  BSYNC B1 ;  /* 0x0000000000017941 */ /* 0x000fea0003800000 */
.L_x_282:
[----:B------:R-:W-:Y:S05]  /*8540*/  @!P1 BRA `(.L_x_284) ;  /* 0x00000024003c9947 */ /* 0x000fea0003800000 */
[----:B0----5:R-:W-:-:S05]  /*8550*/  LOP3.LUT R3, R154, 0xffffe000, RZ, 0xc0, !PT ;  /* 0xffffe0009a037812 */ /* 0x021fca00078ec0ff */
[----:B------:R-:W-:-:S04]  /*8560*/  FMUL R0, R3, R156 ;  /* 0x0000009c03007220 */ /* 0x000fc80000400000 */
[----:B------:R-:W-:-:S05]  /*8570*/  FFMA R87, R87, R155, R0 ;  /* 0x0000009b57577223 */ /* 0x000fca0000000000 */
[----:B------:R-:W-:-:S05]  /*8580*/  F2FP.TF32.F32.PACK_B R87, R87 ;  /* 0x00000057ff57723e */ /* 0x000fca00024050ff */
[----:B------:R0:W-:Y:S01]  /*8590*/  STG.E desc[UR36][R8.64+0x1e4], R87 ;  /* 0x0001e45708007986 */ /* 0x0001e2000c101924 */
[----:B------:R-:W-:Y:S05]  /*85a0*/  BRA `(.L_x_284) ;  /* 0x0000002400247947 */ /* 0x000fea0003800000 */
.L_x_33:
[----:B------:R-:W-:Y:S01]  /*85b0*/  ULDC.64 UR4, c[0x0][0x5c0] ;  /* 0x0001700000047ab9 */ /* 0x000fe20000000a00 */
[-C--:B------:R-:W-:Y:S01]  /*85c0*/  FMUL R15, R88, R155.reuse ;  /* 0x0000009b580f7220 */ /* 0x080fe20000400000 */
[----:B------:R-:W-:Y:S01]  /*85d0*/  LEA R6, P0, R170, UR4, 0x2 ;  /* 0x00000004aa067c11 */ /* 0x000fe2000f8010ff */
[----:B------:R-:W-:Y:S01]  /*85e0*/  IMAD.SHL.U32 R11, R4, 0x20, RZ ;  /* 0x00000020040b7824 */ /* 0x000fe200078e00ff */
[----:B------:R-:W-:Y:S01]  /*85f0*/  ISETP.GT.AND P5, PT, R0, 0x1, P3 ;  /* 0x000000010000780c */ /* 0x000fe20001fa4270 */
[-C--:B------:R-:W-:Y:S01]  /*8600*/  FMUL R89, R89, R155.reuse ;  /* 0x0000009b59597220 */ /* 0x080fe20000400000 */
[----:B------:R-:W-:Y:S01]  /*8610*/  LEA.HI.X R7, R170, UR5, R173, 0x2, P0 ;  /* 0x00000005aa077c11 */ /* 0x000fe200080f14ad */
[-C--:B------:R-:W-:Y:S01]  /*8620*/  FMUL R21, R90, R155.reuse ;  /* 0x0000009b5a157220 */ /* 0x080fe20000400000 */
[----:B------:R-:W-:Y:S01]  /*8630*/  ISETP.GT.AND P0, PT, R3, 0x8, PT ;  /* 0x000000080300780c */ /* 0x000fe20003f04270 */
[----:B------:R-:W-:Y:S01]  /*8640*/  FMUL R91, R91, R155 ;  /* 0x0000009b5b5b7220 */ /* 0x000fe20000400000 */
[----:B------:R-:W-:Y:S01]  /*8650*/  F2FP.TF32.F32.PACK_B R15, R15 ;  /* 0x0000000fff0f723e */ /* 0x000fe200024050ff */
[-C--:B------:R-:W-:Y:S01]  /*8660*/  FMUL R93, R93, R155.reuse ;  /* 0x0000009b5d5d7220 */ /* 0x080fe20000400000 */
[----:B------:R-:W-:Y:S01]  /*8670*/  ISETP.GT.AND P1, PT, R0, RZ, P0 ;  /* 0x000000ff0000720c */ /* 0x000fe20000724270 */
[-C--:B------:R-:W-:Y:S01]  /*8680*/  FMUL R23, R94, R155.reuse ;  /* 0x0000009b5e177220 */ /* 0x080fe20000400000 */
[----:B------:R-:W-:Y:S01]  /*8690*/  ISETP.GT.AND P4, PT, R0, 0x1, P0 ;  /* 0x000000010000780c */ /* 0x000fe20000784270 */
[----:B------:R0:W-:Y:S01]  /*86a0*/  @P2 STG.E desc[UR36][R6.64], R15 ;  /* 0x0000000f06002986 */ /* 0x0001e2000c101924 */
[----:B------:R-:W-:Y:S01]  /*86b0*/  SHF.L.U64.HI R9, R4, 0x5, R5 ;  /* 0x0000000504097819 */ /* 0x000fe20000010205 */
[-C--:B------:R-:W-:Y:S01]  /*86c0*/  FMUL R95, R95, R155.reuse ;  /* 0x0000009b5f5f7220 */ /* 0x080fe20000400000 */
[-C--:B------:R-:W-:Y:S01]  /*86d0*/  IADD3 R12, P2, R11, R6.reuse, RZ ;  /* 0x000000060b0c7210 */ /* 0x080fe20007f5e0ff */
[----:B------:R-:W-:Y:S01]  /*86e0*/  FMUL R97, R97, R155 ;  /* 0x0000009b61617220 */ /* 0x000fe20000400000 */
[----:B------:R-:W-:Y:S01]  /*86f0*/  F2FP.TF32.F32.PACK_B R89, R89 ;  /* 0x00000059ff59723e */ /* 0x000fe200024050ff */
[----:B------:R-:W-:Y:S01]  /*8700*/  FMUL R99, R99, R155 ;  /* 0x0000009b63637220 */ /* 0x000fe20000400000 */
[----:B------:R-:W-:Y:S01]  /*8710*/  F2FP.TF32.F32.PACK_B R21, R21 ;  /* 0x00000015ff15723e */ /* 0x000fe200024050ff */
[----:B------:R-:W-:Y:S01]  /*8720*/  IMAD.X R13, R9, 0x1, R7, P2 ;  /* 0x00000001090d7824 */ /* 0x000fe200010e0607 */
[----:B------:R-:W-:Y:S01]  /*8730*/  F2FP.TF32.F32.PACK_B R91, R91 ;  /* 0x0000005bff5b723e */ /* 0x000fe200024050ff */
[----:B------:R-:W-:Y:S01]  /*8740*/  @P5 STG.E desc[UR36][R6.64+0x4], R89 ;  /* 0x0000045906005986 */ /* 0x000fe2000c101924 */
[----:B------:R-:W-:Y:S01]  /*8750*/  ISETP.GT.AND P5, PT, R0, 0x8, P3 ;  /* 0x000000080000780c */ /* 0x000fe20001fa4270 */
[-C--:B0-----:R-:W-:Y:S01]  /*8760*/  FMUL R15, R92, R155.reuse ;  /* 0x0000009b5c0f7220 */ /* 0x081fe20000400000 */
[C---:B------:R-:W-:Y:S01]  /*8770*/  ISETP.GT.AND P2, PT, R0.reuse, 0x9, P3 ;  /* 0x000000090000780c */ /* 0x040fe20001f44270 */
[----:B------:R0:W-:Y:S01]  /*8780*/  @P1 STG.E desc[UR36][R12.64], R21 ;  /* 0x000000150c001986 */ /* 0x0001e2000c101924 */
[C---:B------:R-:W-:Y:S01]  /*8790*/  ISETP.GT.AND P1, PT, R0.reuse, 0x8, P0 ;  /* 0x000000080000780c */ /* 0x040fe20000724270 */
[----:B------:R-:W-:Y:S01]  /*87a0*/  FMUL R101, R101, R155 ;  /* 0x0000009b65657220 */ /* 0x000fe20000400000 */
[----:B------:R-:W-:Y:S01]  /*87b0*/  F2FP.TF32.F32.PACK_B R15, R15 ;  /* 0x0000000fff0f723e */ /* 0x000fe200024050ff */
[----:B------:R-:W-:Y:S01]  /*87c0*/  @P4 STG.E desc[UR36][R12.64+0x4], R91 ;  /* 0x0000045b0c004986 */ /* 0x000fe2000c101924 */
[----:B------:R-:W-:Y:S01]  /*87d0*/  ISETP.GT.AND P4, PT, R0, 0x9, P0 ;  /* 0x000000090000780c */ /* 0x000fe20000784270 */
[----:B------:R-:W-:Y:S01]  /*87e0*/  FMUL R103, R103, R155 ;  /* 0x0000009b67677220 */ /* 0x000fe20000400000 */
[----:B------:R-:W-:Y:S01]  /*87f0*/  F2FP.TF32.F32.PACK_B R93, R93 ;  /* 0x0000005dff5d723e */ /* 0x000fe200024050ff */
[----:B------:R-:W-:Y:S01]  /*8800*/  FMUL R105, R105, R155 ;  /* 0x0000009b69697220 */ /* 0x000fe20000400000 */
[----:B------:R-:W-:Y:S01]  /*8810*/  F2FP.TF32.F32.PACK_B R23, R23 ;  /* 0x00000017ff17723e */ /* 0x000fe200024050ff */
[----:B------:R1:W-:Y:S01]  /*8820*/  @P5 STG.E desc[UR36][R6.64+0x20], R15 ;  /* 0x0000200f06005986 */ /* 0x0003e2000c101924 */
[----:B------:R-:W-:Y:S01]  /*8830*/  F2FP.TF32.F32.PACK_B R95, R95 ;  /* 0x0000005fff5f723e */ /* 0x000fe200024050ff */
[-C--:B0-----:R-:W-:Y:S01]  /*8840*/  FMUL R21, R96, R155.reuse ;  /* 0x0000009b60157220 */ /* 0x081fe20000400000 */
[C---:B------:R-:W-:Y:S01]  /*8850*/  ISETP.GT.AND P5, PT, R0.reuse, 0x10, P3 ;  /* 0x000000100000780c */ /* 0x040fe20001fa4270 */
[----:B------:R-:W-:Y:S01]  /*8860*/  @P2 STG.E desc[UR36][R6.64+0x24], R93 ;  /* 0x0000245d06002986 */ /* 0x000fe2000c101924 */
[C---:B------:R-:W-:Y:S01]  /*8870*/  ISETP.GT.AND P2, PT, R0.reuse, 0x11, P3 ;  /* 0x000000110000780c */ /* 0x040fe20001f44270 */
[----:B------:R-:W-:Y:S01]  /*8880*/  FMUL R107, R107, R155 ;  /* 0x0000009b6b6b7220 */ /* 0x000fe20000400000 */
[----:B------:R-:W-:Y:S01]  /*8890*/  F2FP.TF32.F32.PACK_B R21, R21 ;  /* 0x00000015ff15723e */ /* 0x000fe200024050ff */
[----:B------:R0:W-:Y:S01]  /*88a0*/  @P1 STG.E desc[UR36][R12.64+0x20], R23 ;  /* 0x000020170c001986 */ /* 0x0001e2000c101924 */
[C---:B------:R-:W-:Y:S01]  /*88b0*/  ISETP.GT.AND P1, PT, R0.reuse, 0x10, P0 ;  /* 0x000000100000780c */ /* 0x040fe20000724270 */
[----:B------:R-:W-:Y:S01]  /*88c0*/  FMUL R109, R109, R155 ;  /* 0x0000009b6d6d7220 */ /* 0x000fe20000400000 */
[----:B------:R-:W-:Y:S01]  /*88d0*/  F2FP.TF32.F32.PACK_B R97, R97 ;  /* 0x00000061ff61723e */ /* 0x000fe200024050ff */
[----:B------:R-:W-:Y:S01]  /*88e0*/  @P4 STG.E desc[UR36][R12.64+0x24], R95 ;  /* 0x0000245f0c004986 */ /* 0x000fe2000c101924 */
[----:B------:R-:W-:Y:S01]  /*88f0*/  ISETP.GT.AND P4, PT, R0, 0x11, P0 ;  /* 0x000000110000780c */ /* 0x000fe20000784270 */
[----:B-1----:R-:W-:Y:S01]  /*8900*/  FMUL R15, R98, R155 ;  /* 0x0000009b620f7220 */ /* 0x002fe20000400000 */
[----:B------:R-:W-:Y:S01]  /*8910*/  F2FP.TF32.F32.PACK_B R99, R99 ;  /* 0x00000063ff63723e */ /* 0x000fe200024050ff */
[----:B------:R1:W-:Y:S01]  /*8920*/  @P5 STG.E desc[UR36][R6.64+0x40], R21 ;  /* 0x0000401506005986 */ /* 0x0003e2000c101924 */
[C---:B------:R-:W-:Y:S01]  /*8930*/  ISETP.GT.AND P5, PT, R0.reuse, 0x18, P3 ;  /* 0x000000180000780c */ /* 0x040fe20001fa4270 */
[----:B------:R-:W-:Y:S01]  /*8940*/  FMUL R111, R111, R155 ;  /* 0x0000009b6f6f7220 */ /* 0x000fe20000400000 */
[----:B------:R-:W-:Y:S01]  /*8950*/  F2FP.TF32.F32.PACK_B R15, R15 ;  /* 0x0000000fff0f723e */ /* 0x000fe200024050ff */
[----:B------:R-:W-:Y:S01]  /*8960*/  @P2 STG.E desc[UR36][R6.64+0x44], R97 ;  /* 0x0000446106002986 */ /* 0x000fe2000c101924 */
[----:B------:R-:W-:Y:S01]  /*8970*/  ISETP.GT.AND P2, PT, R0, 0x19, P3 ;  /* 0x000000190000780c */ /* 0x000fe20001f44270 */
[----:B0-----:R-:W-:Y:S01]  /*8980*/  FMUL R23, R100, R155 ;  /* 0x0000009b64177220 */ /* 0x001fe20000400000 */
        /* <DEDUP_REMOVED lines=177> */
[----:B------:R-:W-:Y:S01]  /*94a0*/  @P1 STG.E desc[UR36][R12.64+0x1a0], R23 ;  /* 0x0001a0170c001986 */ /* 0x000fe2000c101924 */
        /* <DEDUP_REMOVED lines=11> */
[-C--:B------:R-:W-:Y:S01]  /*9560*/  FMUL R33, R33, R155.reuse ;  /* 0x0000009b21217220 */ /* 0x080fe20000400000 */
[----:B------:R-:W-:Y:S01]  /*9570*/  ISETP.GT.AND P3, PT, R0, 0x79, P3 ;  /* 0x000000790000780c */ /* 0x000fe20001f64270 */
[----:B------:R-:W-:Y:S01]  /*9580*/  @P1 STG.E desc[UR36][R6.64+0x1c4], R145 ;  /* 0x0001c49106001986 */ /* 0x000fe2000c101924 */
[----:B------:R-:W-:Y:S01]  /*9590*/  ISETP.GT.AND P1, PT, R3, 0x80, PT ;  /* 0x000000800300780c */ /* 0x000fe20003f24270 */
[----:B------:R-:W-:Y:S01]  /*95a0*/  FMUL R35, R35, R155 ;  /* 0x0000009b23237220 */ /* 0x000fe20000400000 */
[----:B------:R-:W-:Y:S01]  /*95b0*/  F2FP.TF32.F32.PACK_B R149, R149 ;  /* 0x00000095ff95723e */ /* 0x000fe200024050ff */
[----:B------:R1:W-:Y:S01]  /*95c0*/  @P2 STG.E desc[UR36][R12.64+0x1c0], R15 ;  /* 0x0001c00f0c002986 */ /* 0x0003e2000c101924 */
[----:B------:R-:W-:Y:S01]  /*95d0*/  ISETP.GT.AND P2, PT, R3, 0x88, PT ;  /* 0x000000880300780c */ /* 0x000fe20003f44270 */
[-C--:B------:R-:W-:Y:S01]  /*95e0*/  FMUL R3, R148, R155.reuse ;  /* 0x0000009b94037220 */ /* 0x080fe20000400000 */
[-C--:B0-----:R-:W-:Y:S01]  /*95f0*/  FMUL R21, R150, R155.reuse ;  /* 0x0000009b96157220 */ /* 0x081fe20000400000 */
[----:B------:R-:W-:Y:S01]  /*9600*/  @P4 STG.E desc[UR36][R12.64+0x1c4], R147 ;  /* 0x0001c4930c004986 */ /* 0x000fe2000c101924 */
[C---:B------:R-:W-:Y:S01]  /*9610*/  ISETP.GT.AND P4, PT, R0.reuse, 0x78, P0 ;  /* 0x000000780000780c */ /* 0x040fe20000784270 */
[-C--:B------:R-:W-:Y:S01]  /*9620*/  FMUL R37, R37, R155.reuse ;  /* 0x0000009b25257220 */ /* 0x080fe20000400000 */
[----:B------:R-:W-:Y:S01]  /*9630*/  ISETP.GT.AND P0, PT, R0, 0x79, P0 ;  /* 0x000000790000780c */ /* 0x000fe20000704270 */
[----:B------:R-:W-:Y:S01]  /*9640*/  FMUL R39, R39, R155 ;  /* 0x0000009b27277220 */ /* 0x000fe20000400000 */
[----:B------:R-:W-:Y:S01]  /*9650*/  F2FP.TF32.F32.PACK_B R3, R3 ;  /* 0x00000003ff03723e */ /* 0x000fe200024050ff */
[----:B------:R-:W-:Y:S01]  /*9660*/  FMUL R41, R41, R155 ;  /* 0x0000009b29297220 */ /* 0x000fe20000400000 */
[----:B------:R-:W-:Y:S01]  /*9670*/  F2FP.TF32.F32.PACK_B R21, R21 ;  /* 0x00000015ff15723e */ /* 0x000fe200024050ff */
[C---:B-1----:R-:W-:Y:S01]  /*9680*/  IMAD.SHL.U32 R15, R4.reuse, 0x200, RZ ;  /* 0x00000200040f7824 */ /* 0x042fe200078e00ff */
[----:B------:R-:W-:Y:S01]  /*9690*/  F2FP.TF32.F32.PACK_B R151, R151 ;  /* 0x00000097ff97723e */ /* 0x000fe200024050ff */
[----:B------:R0:W-:Y:S01]  /*96a0*/  @P5 STG.E desc[UR36][R6.64+0x1e0], R3 ;  /* 0x0001e00306005986 */ /* 0x0001e2000c101924 */
[----:B------:R-:W-:Y:S01]  /*96b0*/  SHF.L.U64.HI R5, R4, 0x9, R5 ;  /* 0x0000000904057819 */ /* 0x000fe20000010205 */
[----:B------:R-:W-:Y:S01]  /*96c0*/  FMUL R43, R43, R155 ;  /* 0x0000009b2b2b7220 */ /* 0x000fe20000400000 */
[----:B------:R-:W-:Y:S01]  /*96d0*/  F2FP.TF32.F32.PACK_B R25, R25 ;  /* 0x00000019ff19723e */ /* 0x000fe200024050ff */
[----:B------:R-:W-:Y:S01]  /*96e0*/  @P3 STG.E desc[UR36][R6.64+0x1e4], R149 ;  /* 0x0001e49506003986 */ /* 0x000fe2000c101924 */
[-C--:B------:R-:W-:Y:S01]  /*96f0*/  IADD3 R4, P3, R15, R6.reuse, RZ ;  /* 0x000000060f047210 */ /* 0x080fe20007f7e0ff */
[----:B------:R-:W-:Y:S01]  /*9700*/  FMUL R45, R45, R155 ;  /* 0x0000009b2d2d7220 */ /* 0x000fe20000400000 */
[----:B------:R-:W-:Y:S01]  /*9710*/  F2FP.TF32.F32.PACK_B R27, R27 ;  /* 0x0000001bff1b723e */ /* 0x000fe200024050ff */
[----:B------:R1:W-:Y:S01]  /*9720*/  @P4 STG.E desc[UR36][R12.64+0x1e0], R21 ;  /* 0x0001e0150c004986 */ /* 0x0003e2000c101924 */
[----:B------:R-:W-:Y:S01]  /*9730*/  IADD3 R14, P4, P5, R11, R6, R15 ;  /* 0x000000060b0e7210 */ /* 0x000fe20007d9e00f */
[----:B------:R-:W-:Y:S01]  /*9740*/  FMUL R47, R47, R155 ;  /* 0x0000009b2f2f7220 */ /* 0x000fe20000400000 */
[----:B------:R-:W-:Y:S01]  /*9750*/  F2FP.TF32.F32.PACK_B R29, R29 ;  /* 0x0000001dff1d723e */ /* 0x000fe200024050ff */
[----:B------:R2:W-:Y:S01]  /*9760*/  @P0 STG.E desc[UR36][R12.64+0x1e4], R151 ;  /* 0x0001e4970c000986 */ /* 0x0005e2000c101924 */
[----:B------:R-:W-:Y:S01]  /*9770*/  ISETP.GT.AND P0, PT, R0, RZ, P1 ;  /* 0x000000ff0000720c */ /* 0x000fe20000f04270 */
[----:B0-----:R-:W-:Y:S01]  /*9780*/  FMUL R3, R24, R155 ;  /* 0x0000009b18037220 */ /* 0x001fe20000400000 */
[----:B------:R-:W-:Y:S01]  /*9790*/  IADD3.X R15, R9, R7, R5, P4, P5 ;  /* 0x00000007090f7210 */ /* 0x000fe200027ea405 */
[----:B------:R-:W-:Y:S01]  /*97a0*/  IMAD.X R5, R5, 0x1, R7, P3 ;  /* 0x0000000105057824 */ /* 0x000fe200018e0607 */
[C---:B------:R-:W-:Y:S01]  /*97b0*/  ISETP.GT.AND P5, PT, R0.reuse, 0x1, P1 ;  /* 0x000000010000780c */ /* 0x040fe20000fa4270 */
[-C--:B------:R-:W-:Y:S01]  /*97c0*/  FMUL R49, R49, R155.reuse ;  /* 0x0000009b31317220 */ /* 0x080fe20000400000 */
[----:B------:R-:W-:Y:S01]  /*97d0*/  ISETP.GT.AND P4, PT, R0, RZ, P2 ;  /* 0x000000ff0000720c */ /* 0x000fe20001784270 */
[----:B-1----:R-:W-:Y:S01]  /*97e0*/  FMUL R21, R26, R155 ;  /* 0x0000009b1a157220 */ /* 0x002fe20000400000 */
[----:B------:R-:W-:Y:S01]  /*97f0*/  F2FP.TF32.F32.PACK_B R3, R3 ;  /* 0x00000003ff03723e */ /* 0x000fe200024050ff */
[-C--:B------:R-:W-:Y:S01]  /*9800*/  FMUL R51, R51, R155.reuse ;  /* 0x0000009b33337220 */ /* 0x080fe20000400000 */
[-C--:B------:R-:W-:Y:S01]  /*9810*/  IADD3 R6, P3, R11, R4.reuse, RZ ;  /* 0x000000040b067210 */ /* 0x080fe20007f7e0ff */
[----:B--2---:R-:W-:Y:S01]  /*9820*/  FMUL R13, R28, R155 ;  /* 0x0000009b1c0d7220 */ /* 0x004fe20000400000 */
[----:B------:R-:W-:Y:S01]  /*9830*/  F2FP.TF32.F32.PACK_B R21, R21 ;  /* 0x00000015ff15723e */ /* 0x000fe200024050ff */
[----:B------:R0:W-:Y:S01]  /*9840*/  @P0 STG.E desc[UR36][R4.64], R3 ;  /* 0x0000000304000986 */ /* 0x0001e2000c101924 */
[C---:B------:R-:W-:Y:S01]  /*9850*/  ISETP.GT.AND P0, PT, R0.reuse, 0x1, P2 ;  /* 0x000000010000780c */ /* 0x040fe20001704270 */
[--C-:B------:R-:W-:Y:S01]  /*9860*/  IMAD.X R7, R9, 0x1, R5.reuse, P3 ;  /* 0x0000000109077824 */ /* 0x100fe200018e0605 */
[C---:B------:R-:W-:Y:S01]  /*9870*/  ISETP.GT.AND P3, PT, R0.reuse, 0x9, P1 ;  /* 0x000000090000780c */ /* 0x040fe20000f64270 */
[----:B------:R-:W-:Y:S01]  /*9880*/  @P5 STG.E desc[UR36][R4.64+0x4], R25 ;  /* 0x0000041904005986 */ /* 0x000fe2000c101924 */
[----:B------:R-:W-:Y:S01]  /*9890*/  F2FP.TF32.F32.PACK_B R13, R13 ;  /* 0x0000000dff0d723e */ /* 0x000fe200024050ff */
[-C--:B------:R-:W-:Y:S01]  /*98a0*/  FMUL R53, R53, R155.reuse ;  /* 0x0000009b35357220 */ /* 0x080fe20000400000 */
[----:B------:R-:W-:Y:S01]  /*98b0*/  IADD3 R8, P5, R11, R4, RZ ;  /* 0x000000040b087210 */ /* 0x000fe20007fbe0ff */
[----:B------:R1:W-:Y:S01]  /*98c0*/  @P4 STG.E desc[UR36][R6.64], R21 ;  /* 0x0000001506004986 */ /* 0x0003e2000c101924 */
[----:B------:R-:W-:Y:S01]  /*98d0*/  ISETP.GT.AND P4, PT, R0, 0x8, P1 ;  /* 0x000000080000780c */ /* 0x000fe20000f84270 */
[----:B------:R-:W-:Y:S01]  /*98e0*/  FMUL R11, R32, R155 ;  /* 0x0000009b200b7220 */ /* 0x000fe20000400000 */
[----:B------:R-:W-:Y:S01]  /*98f0*/  F2FP.TF32.F32.PACK_B R31, R31 ;  /* 0x0000001fff1f723e */ /* 0x000fe200024050ff */
[-C--:B0-----:R-:W-:Y:S01]  /*9900*/  FMUL R3, R30, R155.reuse ;  /* 0x0000009b1e037220 */ /* 0x081fe20000400000 */
[----:B------:R-:W-:Y:S01]  /*9910*/  IMAD.X R9, R9, 0x1, R5, P5 ;  /* 0x0000000109097824 */ /* 0x000fe200028e0605 */
[----:B------:R-:W-:Y:S01]  /*9920*/  @P0 STG.E desc[UR36][R6.64+0x4], R27 ;  /* 0x0000041b06000986 */ /* 0x000fe2000c101924 */
[C---:B------:R-:W-:Y:S01]  /*9930*/  ISETP.GT.AND P0, PT, R0.reuse, 0x8, P2 ;  /* 0x000000080000780c */ /* 0x040fe20001704270 */
[----:B------:R-:W-:Y:S01]  /*9940*/  FMUL R55, R55, R155 ;  /* 0x0000009b37377220 */ /* 0x000fe20000400000 */
[----:B------:R-:W-:Y:S01]  /*9950*/  F2FP.TF32.F32.PACK_B R3, R3 ;  /* 0x00000003ff03723e */ /* 0x000fe200024050ff */
[----:B------:R-:W-:Y:S01]  /*9960*/  @P3 STG.E desc[UR36][R4.64+0x24], R29 ;  /* 0x0000241d04003986 */ /* 0x000fe2000c101924 */
[----:B------:R-:W-:Y:S01]  /*9970*/  ISETP.GT.AND P5, PT, R0, 0x10, P1 ;  /* 0x000000100000780c */ /* 0x000fe20000fa4270 */
[-C--:B-1----:R-:W-:Y:S01]  /*9980*/  FMUL R21, R36, R155.reuse ;  /* 0x0000009b24157220 */ /* 0x082fe20000400000 */
[C---:B------:R-:W-:Y:S01]  /*9990*/  ISETP.GT.AND P3, PT, R0.reuse, 0x11, P1 ;  /* 0x000000110000780c */ /* 0x040fe20000f64270 */
[----:B------:R0:W-:Y:S01]  /*99a0*/  @P4 STG.E desc[UR36][R4.64+0x20], R13 ;  /* 0x0000200d04004986 */ /* 0x0001e2000c101924 */
[C---:B------:R-:W-:Y:S01]  /*99b0*/  ISETP.GT.AND P4, PT, R0.reuse, 0x9, P2 ;  /* 0x000000090000780c */ /* 0x040fe20001784270 */
[----:B------:R-:W-:Y:S01]  /*99c0*/  FMUL R57, R57, R155 ;  /* 0x0000009b39397220 */ /* 0x000fe20000400000 */
[----:B------:R-:W-:Y:S01]  /*99d0*/  F2FP.TF32.F32.PACK_B R11, R11 ;  /* 0x0000000bff0b723e */ /* 0x000fe200024050ff */
[----:B------:R-:W-:Y:S01]  /*99e0*/  FMUL R59, R59, R155 ;  /* 0x0000009b3b3b7220 */ /* 0x000fe20000400000 */
[----:B------:R-:W-:Y:S01]  /*99f0*/  F2FP.TF32.F32.PACK_B R33, R33 ;  /* 0x00000021ff21723e */ /* 0x000fe200024050ff */
[----:B------:R1:W-:Y:S01]  /*9a00*/  @P0 STG.E desc[UR36][R8.64+0x20], R3 ;  /* 0x0000200308000986 */ /* 0x0003e2000c101924 */
[----:B------:R-:W-:Y:S01]  /*9a10*/  ISETP.GT.AND P0, PT, R0, 0x10, P2 ;  /* 0x000000100000780c */ /* 0x000fe20001704270 */
[----:B------:R-:W-:Y:S01]  /*9a20*/  FMUL R61, R61, R155 ;  /* 0x0000009b3d3d7220 */ /* 0x000fe20000400000 */
[----:B------:R-:W-:Y:S01]  /*9a30*/  F2FP.TF32.F32.PACK_B R35, R35 ;  /* 0x00000023ff23723e */ /* 0x000fe200024050ff */
[----:B------:R-:W-:Y:S01]  /*9a40*/  FMUL R63, R63, R155 ;  /* 0x0000009b3f3f7220 */ /* 0x000fe20000400000 */
[----:B------:R-:W-:Y:S01]  /*9a50*/  F2FP.TF32.F32.PACK_B R21, R21 ;  /* 0x00000015ff15723e */ /* 0x000fe200024050ff */
[----:B0-----:R-:W-:Y:S01]  /*9a60*/  FMUL R13, R34, R155 ;  /* 0x0000009b220d7220 */ /* 0x001fe20000400000 */
[----:B------:R-:W-:Y:S01]  /*9a70*/  F2FP.TF32.F32.PACK_B R37, R37 ;  /* 0x00000025ff25723e */ /* 0x000fe200024050ff */
[----:B------:R-:W-:Y:S01]  /*9a80*/  @P4 STG.E desc[UR36][R14.64+0x24], R31 ;  /* 0x0000241f0e004986 */ /* 0x000fe2000c101924 */
[C---:B------:R-:W-:Y:S01]  /*9a90*/  ISETP.GT.AND P4, PT, R0.reuse, 0x11, P2 ;  /* 0x000000110000780c */ /* 0x040fe20001784270 */
[----:B------:R-:W-:Y:S01]  /*9aa0*/  FMUL R65, R65, R155 ;  /* 0x0000009b41417220 */ /* 0x000fe20000400000 */
[----:B------:R-:W-:Y:S01]  /*9ab0*/  F2FP.TF32.F32.PACK_B R13, R13 ;  /* 0x0000000dff0d723e */ /* 0x000fe200024050ff */
[----:B------:R0:W-:Y:S01]  /*9ac0*/  @P5 STG.E desc[UR36][R4.64+0x40], R11 ;  /* 0x0000400b04005986 */ /* 0x0001e2000c101924 */
[----:B------:R-:W-:Y:S01]  /*9ad0*/  ISETP.GT.AND P5, PT, R0, 0x18, P1 ;  /* 0x000000180000780c */ /* 0x000fe20000fa4270 */
[----:B------:R-:W-:-:S02]  /*9ae0*/  @P0 IMAD.MOV.U32 R6, RZ, RZ, R14 ;  /* 0x000000ffff060224 */ /* 0x000fc400078e000e */
[-C--:B-1----:R-:W-:Y:S01]  /*9af0*/  FMUL R3, R38, R155.reuse ;  /* 0x0000009b26037220 */ /* 0x082fe20000400000 */
[--C-:B------:R-:W-:Y:S01]  /*9b00*/  @P0 IMAD.MOV.U32 R7, RZ, RZ, R15.reuse ;  /* 0x000000ffff070224 */ /* 0x100fe200078e000f */
[----:B------:R-:W-:Y:S01]  /*9b10*/  @P3 STG.E desc[UR36][R4.64+0x44], R33 ;  /* 0x0000442104003986 */ /* 0x000fe2000c101924 */
[----:B------:R-:W-:Y:S01]  /*9b20*/  ISETP.GT.AND P3, PT, R0, 0x19, P1 ;  /* 0x000000190000780c */ /* 0x000fe20000f64270 */
[----:B------:R-:W-:Y:S01]  /*9b30*/  FMUL R9, R40, R155 ;  /* 0x0000009b28097220 */ /* 0x000fe20000400000 */
[----:B------:R-:W-:Y:S01]  /*9b40*/  F2FP.TF32.F32.PACK_B R3, R3 ;  /* 0x00000003ff03723e */ /* 0x000fe200024050ff */
[----:B------:R1:W-:Y:S01]  /*9b50*/  @P0 STG.E desc[UR36][R6.64+0x40], R13 ;  /* 0x0000400d06000986 */ /* 0x0003e2000c101924 */
[----:B------:R-:W-:Y:S01]  /*9b60*/  ISETP.GT.AND P0, PT, R0, 0x18, P2 ;  /* 0x000000180000780c */ /* 0x000fe20001704270 */
[----:B------:R-:W-:Y:S01]  /*9b70*/  FMUL R67, R67, R155 ;  /* 0x0000009b43437220 */ /* 0x000fe20000400000 */
[----:B------:R-:W-:Y:S01]  /*9b80*/  F2FP.TF32.F32.PACK_B R39, R39 ;  /* 0x00000027ff27723e */ /* 0x000fe200024050ff */
[----:B0-----:R-:W-:Y:S01]  /*9b90*/  FMUL R11, R42, R155 ;  /* 0x0000009b2a0b7220 */ /* 0x001fe20000400000 */
[----:B------:R-:W-:Y:S01]  /*9ba0*/  F2FP.TF32.F32.PACK_B R9, R9 ;  /* 0x00000009ff09723e */ /* 0x000fe200024050ff */
[----:B------:R-:W-:Y:S01]  /*9bb0*/  FMUL R69, R69, R155 ;  /* 0x0000009b45457220 */ /* 0x000fe20000400000 */
[----:B------:R-:W-:Y:S01]  /*9bc0*/  F2FP.TF32.F32.PACK_B R41, R41 ;  /* 0x00000029ff29723e */ /* 0x000fe200024050ff */
[----:B------:R-:W-:Y:S01]  /*9bd0*/  FMUL R71, R71, R155 ;  /* 0x0000009b47477220 */ /* 0x000fe20000400000 */
[----:B------:R-:W-:Y:S01]  /*9be0*/  F2FP.TF32.F32.PACK_B R11, R11 ;  /* 0x0000000bff0b723e */ /* 0x000fe200024050ff */
[----:B------:R-:W-:Y:S01]  /*9bf0*/  FMUL R73, R73, R155 ;  /* 0x0000009b49497220 */ /* 0x000fe20000400000 */
[----:B------:R-:W-:Y:S01]  /*9c00*/  F2FP.TF32.F32.PACK_B R43, R43 ;  /* 0x0000002bff2b723e */ /* 0x000fe200024050ff */
[--C-:B-1----:R-:W-:Y:S01]  /*9c10*/  @P4 IMAD.MOV.U32 R6, RZ, RZ, R14.reuse ;  /* 0x000000ffff064224 */ /* 0x102fe200078e000e */
[----:B------:R-:W-:Y:S01]  /*9c20*/  F2FP.TF32.F32.PACK_B R45, R45 ;  /* 0x0000002dff2d723e */ /* 0x000fe200024050ff */
[--C-:B------:R-:W-:Y:S01]  /*9c30*/  @P4 IMAD.MOV.U32 R7, RZ, RZ, R15.reuse ;  /* 0x000000ffff074224 */ /* 0x100fe200078e000f */
[----:B------:R-:W-:Y:S01]  /*9c40*/  F2FP.TF32.F32.PACK_B R47, R47 ;  /* 0x0000002fff2f723e */ /* 0x000fe200024050ff */
[----:B------:R-:W-:Y:S01]  /*9c50*/  FMUL R75, R75, R155 ;  /* 0x0000009b4b4b7220 */ /* 0x000fe20000400000 */
[----:B------:R-:W-:Y:S01]  /*9c60*/  F2FP.TF32.F32.PACK_B R49, R49 ;  /* 0x00000031ff31723e */ /* 0x000fe200024050ff */
[-C--:B------:R-:W-:Y:S01]  /*9c70*/  FMUL R77, R77, R155.reuse ;  /* 0x0000009b4d4d7220 */ /* 0x080fe20000400000 */
[----:B------:R0:W-:Y:S01]  /*9c80*/  @P4 STG.E desc[UR36][R6.64+0x44], R35 ;  /* 0x0000442306004986 */ /* 0x0001e2000c101924 */
[C---:B------:R-:W-:Y:S01]  /*9c90*/  ISETP.GT.AND P4, PT, R0.reuse, 0x19, P2 ;  /* 0x000000190000780c */ /* 0x040fe20001784270 */
[----:B------:R-:W-:Y:S01]  /*9ca0*/  FMUL R79, R79, R155 ;  /* 0x0000009b4f4f7220 */ /* 0x000fe20000400000 */
[----:B------:R-:W-:Y:S01]  /*9cb0*/  F2FP.TF32.F32.PACK_B R51, R51 ;  /* 0x00000033ff33723e */ /* 0x000fe200024050ff */
[----:B------:R1:W-:Y:S01]  /*9cc0*/  @P5 STG.E desc[UR36][R4.64+0x60], R21 ;  /* 0x0000601504005986 */ /* 0x0003e2000c101924 */
[----:B------:R-:W-:Y:S01]  /*9cd0*/  ISETP.GT.AND P5, PT, R0, 0x20, P1 ;  /* 0x000000200000780c */ /* 0x000fe20000fa4270 */
[----:B------:R-:W-:Y:S01]  /*9ce0*/  FMUL R13, R80, R155 ;  /* 0x0000009b500d7220 */ /* 0x000fe20000400000 */
[----:B------:R-:W-:Y:S01]  /*9cf0*/  F2FP.TF32.F32.PACK_B R53, R53 ;  /* 0x00000035ff35723e */ /* 0x000fe200024050ff */
[----:B------:R-:W-:Y:S01]  /*9d00*/  @P3 STG.E desc[UR36][R4.64+0x64], R37 ;  /* 0x0000642504003986 */ /* 0x000fe2000c101924 */
[----:B------:R-:W-:Y:S01]  /*9d10*/  ISETP.GT.AND P3, PT, R0, 0x21, P1 ;  /* 0x000000210000780c */ /* 0x000fe20000f64270 */
[----:B------:R-:W-:Y:S01]  /*9d20*/  FMUL R81, R81, R155 ;  /* 0x0000009b51517220 */ /* 0x000fe20000400000 */
[----:B------:R-:W-:Y:S01]  /*9d30*/  F2FP.TF32.F32.PACK_B R55, R55 ;  /* 0x00000037ff37723e */ /* 0x000fe200024050ff */
[----:B0-----:R-:W-:Y:S01]  /*9d40*/  @P0 IMAD.MOV.U32 R6, RZ, RZ, R14 ;  /* 0x000000ffff060224 */ /* 0x001fe200078e000e */
[----:B------:R-:W-:Y:S01]  /*9d50*/  F2FP.TF32.F32.PACK_B R57, R57 ;  /* 0x00000039ff39723e */ /* 0x000fe200024050ff */
[----:B------:R-:W-:Y:S01]  /*9d60*/  @P0 IMAD.MOV.U32 R7, RZ, RZ, R15 ;  /* 0x000000ffff070224 */ /* 0x000fe200078e000f */
[----:B------:R-:W-:Y:S01]  /*9d70*/  F2FP.TF32.F32.PACK_B R59, R59 ;  /* 0x0000003bff3b723e */ /* 0x000fe200024050ff */
[----:B------:R-:W-:Y:S01]  /*9d80*/  FMUL R83, R83, R155 ;  /* 0x0000009b53537220 */ /* 0x000fe20000400000 */
[----:B------:R-:W-:Y:S01]  /*9d90*/  F2FP.TF32.F32.PACK_B R61, R61 ;  /* 0x0000003dff3d723e */ /* 0x000fe200024050ff */
[-C--:B-1----:R-:W-:Y:S01]  /*9da0*/  FMUL R21, R84, R155.reuse ;  /* 0x0000009b54157220 */ /* 0x082fe20000400000 */
[----:B------:R0:W-:Y:S01]  /*9db0*/  @P0 STG.E desc[UR36][R6.64+0x60], R3 ;  /* 0x0000600306000986 */ /* 0x0001e2000c101924 */
[----:B------:R-:W-:Y:S01]  /*9dc0*/  ISETP.GT.AND P0, PT, R0, 0x20, P2 ;  /* 0x000000200000780c */ /* 0x000fe20001704270 */
[----:B------:R-:W-:Y:S01]  /*9dd0*/  FMUL R85, R85, R155 ;  /* 0x0000009b55557220 */ /* 0x000fe20000400000 */
[----:B------:R-:W-:Y:S01]  /*9de0*/  F2FP.TF32.F32.PACK_B R63, R63 ;  /* 0x0000003fff3f723e */ /* 0x000fe200024050ff */
[----:B------:R-:W-:Y:S01]  /*9df0*/  FMUL R87, R87, R155 ;  /* 0x0000009b57577220 */ /* 0x000fe20000400000 */
[----:B------:R-:W-:-:S02]  /*9e00*/  F2FP.TF32.F32.PACK_B R65, R65 ;  /* 0x00000041ff41723e */ /* 0x000fc400024050ff */
[----:B------:R-:W-:Y:S02]  /*9e10*/  F2FP.TF32.F32.PACK_B R67, R67 ;  /* 0x00000043ff43723e */ /* 0x000fe400024050ff */
[----:B------:R-:W-:Y:S02]  /*9e20*/  F2FP.TF32.F32.PACK_B R69, R69 ;  /* 0x00000045ff45723e */ /* 0x000fe400024050ff */
[----:B------:R-:W-:Y:S01]  /*9e30*/  F2FP.TF32.F32.PACK_B R71, R71 ;  /* 0x00000047ff47723e */ /* 0x000fe200024050ff */
[----:B0-----:R-:W-:Y:S02]  /*9e40*/  @P4 IMAD.MOV.U32 R6, RZ, RZ, R14 ;  /* 0x000000ffff064224 */ /* 0x001fe400078e000e */
[----:B------:R-:W-:Y:S01]  /*9e50*/  FMUL R3, R44, R155 ;  /* 0x0000009b2c037220 */ /* 0x000fe20000400000 */
[----:B------:R-:W-:Y:S01]  /*9e60*/  @P4 IMAD.MOV.U32 R7, RZ, RZ, R15 ;  /* 0x000000ffff074224 */ /* 0x000fe200078e000f */
[----:B------:R-:W-:Y:S02]  /*9e70*/  F2FP.TF32.F32.PACK_B R73, R73 ;  /* 0x00000049ff49723e */ /* 0x000fe400024050ff */
[----:B------:R-:W-:-:S02]  /*9e80*/  F2FP.TF32.F32.PACK_B R75, R75 ;  /* 0x0000004bff4b723e */ /* 0x000fc400024050ff */
[----:B------:R0:W-:Y:S01]  /*9e90*/  @P4 STG.E desc[UR36][R6.64+0x64], R39 ;  /* 0x0000642706004986 */ /* 0x0001e2000c101924 */
[C---:B------:R-:W-:Y:S02]  /*9ea0*/  ISETP.GT.AND P4, PT, R0.reuse, 0x21, P2 ;  /* 0x000000210000780c */ /* 0x040fe40001784270 */
[----:B------:R-:W-:Y:S01]  /*9eb0*/  F2FP.TF32.F32.PACK_B R3, R3 ;  /* 0x00000003ff03723e */ /* 0x000fe200024050ff */
[----:B------:R1:W-:Y:S01]  /*9ec0*/  @P5 STG.E desc[UR36][R4.64+0x80], R9 ;  /* 0x0000800904005986 */ /* 0x0003e2000c101924 */
[C---:B------:R-:W-:Y:S02]  /*9ed0*/  ISETP.GT.AND P5, PT, R0.reuse, 0x28, P1 ;  /* 0x000000280000780c */ /* 0x040fe40000fa4270 */
[----:B------:R-:W-:Y:S01]  /*9ee0*/  F2FP.TF32.F32.PACK_B R77, R77 ;  /* 0x0000004dff4d723e */ /* 0x000fe200024050ff */
[----:B------:R-:W-:Y:S01]  /*9ef0*/  @P3 STG.E desc[UR36][R4.64+0x84], R41 ;  /* 0x0000842904003986 */ /* 0x000fe2000c101924 */
[----:B------:R-:W-:Y:S02]  /*9f00*/  ISETP.GT.AND P3, PT, R0, 0x29, P1 ;  /* 0x000000290000780c */ /* 0x000fe40000f64270 */
[----:B------:R-:W-:Y:S01]  /*9f10*/  F2FP.TF32.F32.PACK_B R79, R79 ;  /* 0x0000004fff4f723e */ /* 0x000fe200024050ff */
[----:B0-----:R-:W-:Y:S01]  /*9f20*/  @P0 IMAD.MOV.U32 R6, RZ, RZ, R14 ;  /* 0x000000ffff060224 */ /* 0x001fe200078e000e */
[----:B------:R-:W-:Y:S01]  /*9f30*/  F2FP.TF32.F32.PACK_B R13, R13 ;  /* 0x0000000dff0d723e */ /* 0x000fe200024050ff */
[----:B------:R-:W-:Y:S01]  /*9f40*/  @P0 IMAD.MOV.U32 R7, RZ, RZ, R15 ;  /* 0x000000ffff070224 */ /* 0x000fe200078e000f */
[----:B------:R-:W-:Y:S01]  /*9f50*/  F2FP.TF32.F32.PACK_B R81, R81 ;  /* 0x00000051ff51723e */ /* 0x000fe200024050ff */
[----:B-1----:R-:W-:Y:S01]  /*9f60*/  FMUL R9, R46, R155 ;  /* 0x0000009b2e097220 */ /* 0x002fe20000400000 */
[----:B------:R-:W-:-:S02]  /*9f70*/  F2FP.TF32.F32.PACK_B R83, R83 ;  /* 0x00000053ff53723e */ /* 0x000fc400024050ff */
[----:B------:R0:W-:Y:S01]  /*9f80*/  @P0 STG.E desc[UR36][R6.64+0x80], R11 ;  /* 0x0000800b06000986 */ /* 0x0001e2000c101924 */
[----:B------:R-:W-:Y:S02]  /*9f90*/  ISETP.GT.AND P0, PT, R0, 0x28, P2 ;  /* 0x000000280000780c */ /* 0x000fe40001704270 */
[----:B------:R-:W-:Y:S02]  /*9fa0*/  F2FP.TF32.F32.PACK_B R9, R9 ;  /* 0x00000009ff09723e */ /* 0x000fe400024050ff */
[----:B------:R-:W-:Y:S02]  /*9fb0*/  F2FP.TF32.F32.PACK_B R21, R21 ;  /* 0x00000015ff15723e */ /* 0x000fe400024050ff */
[----:B------:R-:W-:Y:S02]  /*9fc0*/  F2FP.TF32.F32.PACK_B R85, R85 ;  /* 0x00000055ff55723e */ /* 0x000fe400024050ff */
[----:B------:R-:W-:Y:S01]  /*9fd0*/  F2FP.TF32.F32.PACK_B R87, R87 ;  /* 0x00000057ff57723e */ /* 0x000fe200024050ff */
[----:B0-----:R-:W-:-:S02]  /*9fe0*/  @P4 IMAD.MOV.U32 R6, RZ, RZ, R14 ;  /* 0x000000ffff064224 */ /* 0x001fc400078e000e */
[----:B------:R-:W-:Y:S01]  /*9ff0*/  FMUL R11, R48, R155 ;  /* 0x0000009b300b7220 */ /* 0x000fe20000400000 */
[----:B------:R-:W-:-:S04]  /*a000*/  @P4 IMAD.MOV.U32 R7, RZ, RZ, R15 ;  /* 0x000000ffff074224 */ /* 0x000fc800078e000f */
[----:B------:R-:W-:Y:S01]  /*a010*/  F2FP.TF32.F32.PACK_B R11, R11 ;  /* 0x0000000bff0b723e */ /* 0x000fe200024050ff */
[----:B------:R0:W-:Y:S01]  /*a020*/  @P4 STG.E desc[UR36][R6.64+0x84], R43 ;  /* 0x0000842b06004986 */ /* 0x0001e2000c101924 */
[----:B------:R-:W-:-:S03]  /*a030*/  ISETP.GT.AND P4, PT, R0, 0x29, P2 ;  /* 0x000000290000780c */ /* 0x000fc60001784270 */
[----:B------:R1:W-:Y:S01]  /*a040*/  @P5 STG.E desc[UR36][R4.64+0xa0], R3 ;  /* 0x0000a00304005986 */ /* 0x0003e2000c101924 */
[----:B------:R-:W-:-:S03]  /*a050*/  ISETP.GT.AND P5, PT, R0, 0x30, P1 ;  /* 0x000000300000780c */ /* 0x000fc60000fa4270 */
[----:B------:R-:W-:Y:S01]  /*a060*/  @P3 STG.E desc[UR36][R4.64+0xa4], R45 ;  /* 0x0000a42d04003986 */ /* 0x000fe2000c101924 */
[----:B------:R-:W-:Y:S01]  /*a070*/  ISETP.GT.AND P3, PT, R0, 0x31, P1 ;  /* 0x000000310000780c */ /* 0x000fe20000f64270 */
[----:B0-----:R-:W-:Y:S02]  /*a080*/  @P0 IMAD.MOV.U32 R6, RZ, RZ, R14 ;  /* 0x000000ffff060224 */ /* 0x001fe400078e000e */
[----:B------:R-:W-:Y:S02]  /*a090*/  @P0 IMAD.MOV.U32 R7, RZ, RZ, R15 ;  /* 0x000000ffff070224 */ /* 0x000fe400078e000f */
[----:B-1----:R-:W-:-:S03]  /*a0a0*/  FMUL R3, R50, R155 ;  /* 0x0000009b32037220 */ /* 0x002fc60000400000 */
[----:B------:R0:W-:Y:S01]  /*a0b0*/  @P0 STG.E desc[UR36][R6.64+0xa0], R9 ;  /* 0x0000a00906000986 */ /* 0x0001e2000c101924 */
[----:B------:R-:W-:Y:S02]  /*a0c0*/  ISETP.GT.AND P0, PT, R0, 0x30, P2 ;  /* 0x000000300000780c */ /* 0x000fe40001704270 */
[----:B------:R-:W-:Y:S01]  /*a0d0*/  F2FP.TF32.F32.PACK_B R3, R3 ;  /* 0x00000003ff03723e */ /* 0x000fe200024050ff */
[----:B0-----:R-:W-:Y:S02]  /*a0e0*/  @P4 IMAD.MOV.U32 R6, RZ, RZ, R14 ;  /* 0x000000ffff064224 */ /* 0x001fe400078e000e */
        /* <DEDUP_REMOVED lines=69> */
[----:B------:R-:W-:Y:S01]  /*a540*/  @P3 STG.E desc[UR36][R4.64+0x144], R65 ;  /* 0x0001444104003986 */ /* 0x000fe2000c101924 */
[----:B------:R-:W-:-:S03]  /*a550*/  ISETP.GT.AND P3, PT, R0, 0x59, P1 ;  /* 0x000000590000780c */ /* 0x000fc60000f64270 */
[----:B------:R1:W-:Y:S01]  /*a560*/  @P5 STG.E desc[UR36][R4.64+0x140], R9 ;  /* 0x0001400904005986 */ /* 0x0003e2000c101924 */
[----:B------:R-:W-:Y:S01]  /*a570*/  ISETP.GT.AND P5, PT, R0, 0x58, P1 ;  /* 0x000000580000780c */ /* 0x000fe20000fa4270 */
[----:B0-----:R-:W-:Y:S02]  /*a580*/  @P0 IMAD.MOV.U32 R6, RZ, RZ, R14 ;  /* 0x000000ffff060224 */ /* 0x001fe400078e000e */
[----:B------:R-:W-:-:S05]  /*a590*/  @P0 IMAD.MOV.U32 R7, RZ, RZ, R15 ;  /* 0x000000ffff070224 */ /* 0x000fca00078e000f */
[----:B------:R0:W-:Y:S01]  /*a5a0*/  @P0 STG.E desc[UR36][R6.64+0x140], R11 ;  /* 0x0001400b06000986 */ /* 0x0001e2000c101924 */
[----:B------:R-:W-:Y:S01]  /*a5b0*/  ISETP.GT.AND P0, PT, R0, 0x58, P2 ;  /* 0x000000580000780c */ /* 0x000fe20001704270 */
[----:B-1----:R-:W-:-:S05]  /*a5c0*/  FMUL R9, R70, R155 ;  /* 0x0000009b46097220 */ /* 0x002fca0000400000 */
        /* <DEDUP_REMOVED lines=50> */
[----:B------:R-:W-:-:S05]  /*a8f0*/  @P4 IMAD.MOV.U32 R7, RZ, RZ, R15 ;  /* 0x000000ffff074224 */ /* 0x000fca00078e000f */
[----:B------:R0:W-:Y:S01]  /*a900*/  @P4 STG.E desc[UR36][R6.64+0x1a4], R79 ;  /* 0x0001a44f06004986 */ /* 0x0001e2000c101924 */
[----:B------:R-:W-:-:S03]  /*a910*/  ISETP.GT.AND P4, PT, R0, 0x71, P2 ;  /* 0x000000710000780c */ /* 0x000fc60001784270 */
[----:B------:R-:W-:Y:S01]  /*a920*/  @P3 STG.E desc[UR36][R4.64+0x1c0], R13 ;  /* 0x0001c00d04003986 */ /* 0x000fe2000c101924 */
[C---:B------:R-:W-:Y:S02]  /*a930*/  ISETP.GT.AND P3, PT, R0.reuse, 0x78, P1 ;  /* 0x000000780000780c */ /* 0x040fe40000f64270 */
[C---:B------:R-:W-:Y:S01]  /*a940*/  ISETP.GT.AND P1, PT, R0.reuse, 0x79, P1 ;  /* 0x000000790000780c */ /* 0x040fe20000f24270 */
[----:B------:R-:W-:Y:S01]  /*a950*/  @P5 STG.E desc[UR36][R4.64+0x1c4], R81 ;  /* 0x0001c45104005986 */ /* 0x000fe2000c101924 */
[C---:B------:R-:W-:Y:S02]  /*a960*/  ISETP.GT.AND P5, PT, R0.reuse, 0x78, P2 ;  /* 0x000000780000780c */ /* 0x040fe400017a4270 */
[----:B------:R-:W-:Y:S01]  /*a970*/  ISETP.GT.AND P2, PT, R0, 0x79, P2 ;  /* 0x000000790000780c */ /* 0x000fe20001744270 */
[----:B0-----:R-:W-:Y:S02]  /*a980*/  @P0 IMAD.MOV.U32 R6, RZ, RZ, R14 ;  /* 0x000000ffff060224 */ /* 0x001fe400078e000e */
[----:B------:R-:W-:-:S05]  /*a990*/  @P0 IMAD.MOV.U32 R7, RZ, RZ, R15 ;  /* 0x000000ffff070224 */ /* 0x000fca00078e000f */
[----:B------:R0:W-:Y:S02]  /*a9a0*/  @P0 STG.E desc[UR36][R6.64+0x1c0], R3 ;  /* 0x0001c00306000986 */ /* 0x0001e4000c101924 */
[----:B0-----:R-:W-:Y:S02]  /*a9b0*/  @P4 IMAD.MOV.U32 R6, RZ, RZ, R14 ;  /* 0x000000ffff064224 */ /* 0x001fe400078e000e */
[----:B------:R-:W-:-:S05]  /*a9c0*/  @P4 IMAD.MOV.U32 R7, RZ, RZ, R15 ;  /* 0x000000ffff074224 */ /* 0x000fca00078e000f */
[----:B------:R-:W-:Y:S04]  /*a9d0*/  @P4 STG.E desc[UR36][R6.64+0x1c4], R83 ;  /* 0x0001c45306004986 */ /* 0x000fe8000c101924 */
[----:B------:R-:W-:Y:S04]  /*a9e0*/  @P3 STG.E desc[UR36][R4.64+0x1e0], R21 ;  /* 0x0001e01504003986 */ /* 0x000fe8000c101924 */
[----:B------:R0:W-:Y:S02]  /*a9f0*/  @P1 STG.E desc[UR36][R4.64+0x1e4], R85 ;  /* 0x0001e45504001986 */ /* 0x0001e4000c101924 */
[----:B0-----:R-:W-:-:S02]  /*aa00*/  @P5 IMAD.MOV.U32 R4, RZ, RZ, R14 ;  /* 0x000000ffff045224 */ /* 0x001fc400078e000e */
[----:B------:R-:W-:-:S05]  /*aa10*/  @P5 IMAD.MOV.U32 R5, RZ, RZ, R15 ;  /* 0x000000ffff055224 */ /* 0x000fca00078e000f */
[----:B------:R0:W-:Y:S04]  /*aa20*/  @P5 STG.E desc[UR36][R4.64+0x1e0], R9 ;  /* 0x0001e00904005986 */ /* 0x0001e8000c101924 */
[----:B------:R0:W-:Y:S02]  /*aa30*/  @P2 STG.E desc[UR36][R14.64+0x1e4], R87 ;  /* 0x0001e4570e002986 */ /* 0x0001e4000c101924 */
.L_x_284:
[----:B------:R-:W-:Y:S05]  /*aa40*/  BSYNC B0 ;  /* 0x0000000000007941 */ /* 0x000fea0003800000 */
.L_x_32:
[----:B------:R-:W-:Y:S01]  /*aa50*/  ULDC UR4, c[0x0][0xc] ;  /* 0x0000030000047ab9 */ /* 0x000fe20000000800 */
[----:B------:R-:W-:Y:S01]  /*aa60*/  ULDC UR5, c[0x0][0x10] ;  /* 0x0000040000057ab9 */ /* 0x000fe20000000800 */
[----:B0-----:R-:W0:Y:S01]  /*aa70*/  LDC R3, c[0x0][0x14] ;  /* 0x00000500ff037b82 */ /* 0x001e220000000800 */
[----:B------:R-:W-:Y:S01]  /*aa80*/  UIMAD.WIDE.U32 UR4, UR4, UR5, URZ ;  /* 0x00000005040472a5 */ /* 0x000fe2000f8e003f */
[----:B------:R-:W-:Y:S01]  /*aa90*/  PRMT R0, RZ, 0x7610, R0 ;  /* 0x00007610ff007816 */ /* 0x000fe20000000000 */
[----:B-----5:R-:W-:Y:S02]  /*aaa0*/  IMAD.MOV.U32 R154, RZ, RZ, -0x1 ;  /* 0xffffffffff9a7424 */ /* 0x020fe400078e00ff */
[----:B------:R-:W-:Y:S02]  /*aab0*/  IMAD.MOV.U32 R23, RZ, RZ, -0x1 ;  /* 0xffffffffff177424 */ /* 0x000fe400078e00ff */
[----:B0-----:R-:W-:-:S04]  /*aac0*/  IMAD.WIDE.U32 R16, R3, UR4, R16 ;  /* 0x0000000403107c25 */ /* 0x001fc8000f8e0010 */
[----:B------:R-:W-:Y:S01]  /*aad0*/  IMAD R3, R3, UR5, RZ ;  /* 0x0000000503037c24 */ /* 0x000fe2000f8e02ff */
[----:B------:R-:W-:Y:S02]  /*aae0*/  ULDC.64 UR4, c[0x0][0x650] ;  /* 0x0001940000047ab9 */ /* 0x000fe40000000a00 */
[----:B------:R-:W-:Y:S01]  /*aaf0*/  ISETP.GE.U32.AND P0, PT, R16, UR4, PT ;  /* 0x0000000410007c0c */ /* 0x000fe2000bf06070 */
[----:B------:R-:W-:-:S05]  /*ab00*/  IMAD.IADD R17, R17, 0x1, R3 ;  /* 0x0000000111117824 */ /* 0x000fca00078e0203 */
[----:B------:R-:W-:-:S13]  /*ab10*/  ISETP.GE.U32.AND.EX P0, PT, R17, UR5, PT, P0 ;  /* 0x0000000511007c0c */ /* 0x000fda000bf06100 */
[----:B------:R-:W-:Y:S05]  /*ab20*/  @P0 BRA `(.L_x_285) ;  /* 0x0000000400640947 */ /* 0x000fea0003800000 */
[----:B------:R-:W0:Y:S01]  /*ab30*/  S2R R12, SR_CTAID.X ;  /* 0x00000000000c7919 */ /* 0x000e220000002500 */
[----:B---3--:R-:W3:Y:S01]  /*ab40*/  LDC.64 R10, c[0x0][0x628] ;  /* 0x00018a00ff0a7b82 */ /* 0x008ee20000000a00 */
[----:B------:R-:W-:Y:S01]  /*ab50*/  ULDC UR4, c[0x0][0x150] ;  /* 0x0000540000047ab9 */ /* 0x000fe20000000800 */
[----:B------:R-:W-:Y:S01]  /*ab60*/  IMAD.MOV.U32 R8, RZ, RZ, R16 ;  /* 0x000000ffff087224 */ /* 0x000fe200078e0010 */
[----:B------:R-:W0:Y:S01]  /*ab70*/  S2R R24, SR_CTAID.Y ;  /* 0x0000000000187919 */ /* 0x000e220000002600 */
[----:B------:R-:W-:-:S04]  /*ab80*/  IMAD.MOV.U32 R9, RZ, RZ, R17 ;  /* 0x000000ffff097224 */ /* 0x000fc800078e0011 */
[----:B------:R-:W1:Y:S08]  /*ab90*/  LDC R21, c[0x0][0x144] ;  /* 0x00005100ff157b82 */ /* 0x000e700000000800 */
[----:B------:R-:W1:Y:S08]  /*aba0*/  LDC R0, c[0x0][0x630] ;  /* 0x00018c00ff007b82 */ /* 0x000e700000000800 */
[----:B------:R-:W1:Y:S01]  /*abb0*/  LDC.64 R14, c[0x0][0x620] ;  /* 0x00018800ff0e7b82 */ /* 0x000e620000000a00 */
[----:B---3--:R-:W-:-:S04]  /*abc0*/  ISETP.NE.U32.AND P0, PT, R10, RZ, PT ;  /* 0x000000ff0a00720c */ /* 0x008fc80003f05070 */
[----:B------:R-:W-:Y:S02]  /*abd0*/  ISETP.NE.AND.EX P0, PT, R11, RZ, PT, P0 ;  /* 0x000000ff0b00720c */ /* 0x000fe40003f05300 */
[----:B0-----:R-:W-:-:S05]  /*abe0*/  I2FP.F32.U32 R3, R12 ;  /* 0x0000000c00037245 */ /* 0x001fca0000201000 */
[----:B------:R-:W-:-:S04]  /*abf0*/  FMUL R3, R3, UR4 ;  /* 0x0000000403037c20 */ /* 0x000fc80008400000 */
[----:B------:R0:W3:Y:S02]  /*ac00*/  F2I.U32.TRUNC.NTZ R20, R3 ;  /* 0x0000000300147305 */ /* 0x0000e4000020f000 */
[----:B------:R-:W-:Y:S05]  /*ac10*/  @!P0 BRA `(.L_x_286) ;  /* 0x0000000000288947 */ /* 0x000fea0003800000 */
[----:B0-----:R-:W0:Y:S02]  /*ac20*/  LDC R3, c[0x0][0x634] ;  /* 0x00018d00ff037b82 */ /* 0x001e240000000800 */
        /* <DEDUP_REMOVED lines=9> */
.L_x_286:
[----:B------:R-:W5:Y:S01]  /*acc0*/  LDC.64 R30, c[0x0][0x640] ;  /* 0x00019000ff1e7b82 */ /* 0x000f620000000a00 */
[-CC-:B-1----:R-:W-:Y:S01]  /*acd0*/  SHF.R.U64 R23, R8, R0.reuse, R9.reuse ;  /* 0x0000000008177219 */ /* 0x182fe20000001209 */
[----:B---3--:R-:W-:Y:S01]  /*ace0*/  IMAD.MOV R20, RZ, RZ, -R20 ;  /* 0x000000ffff147224 */ /* 0x008fe200078e0a14 */
[----:B------:R-:W-:Y:S01]  /*acf0*/  SHF.R.U32.HI R0, RZ, R0, R9 ;  /* 0x00000000ff007219 */ /* 0x000fe20000011609 */
[----:B------:R-:W-:Y:S01]  /*ad00*/  ULDC UR4, c[0x0][0x154] ;  /* 0x0000550000047ab9 */ /* 0x000fe20000000800 */
[----:B0-----:R-:W-:Y:S01]  /*ad10*/  IADD3 R3, P0, RZ, -R23, RZ ;  /* 0x80000017ff037210 */ /* 0x001fe20007f1e0ff */
[----:B------:R-:W-:Y:S02]  /*ad20*/  IMAD R26, R21, R20, R12 ;  /* 0x00000014151a7224 */ /* 0x000fe400078e020c */
[----:B------:R-:W0:Y:S01]  /*ad30*/  LDC R6, c[0x0][0x618] ;  /* 0x00018600ff067b82 */ /* 0x000e220000000800 */
[----:B------:R-:W-:Y:S02]  /*ad40*/  IMAD.MOV.U32 R7, RZ, RZ, 0x1 ;  /* 0x00000001ff077424 */ /* 0x000fe400078e00ff */
[----:B------:R-:W-:-:S04]  /*ad50*/  IMAD.X R5, RZ, RZ, ~R0, P0 ;  /* 0x000000ffff057224 */ /* 0x000fc800000e0e00 */
[-C--:B------:R-:W-:Y:S01]  /*ad60*/  IMAD R0, R5, R14.reuse, RZ ;  /* 0x0000000e05007224 */ /* 0x080fe200078e02ff */
[----:B------:R-:W1:Y:S01]  /*ad70*/  LDC R8, c[0x0][0x608] ;  /* 0x00018200ff087b82 */ /* 0x000e620000000800 */
[----:B------:R-:W-:-:S04]  /*ad80*/  IMAD.WIDE.U32 R4, R3, R14, R16 ;  /* 0x0000000e03047225 */ /* 0x000fc800078e0010 */
[----:B------:R-:W-:Y:S01]  /*ad90*/  IMAD R3, R3, R15, R0 ;  /* 0x0000000f03037224 */ /* 0x000fe200078e0200 */
[----:B------:R-:W-:Y:S02]  /*ada0*/  I2FP.F32.U32 R0, R24 ;  /* 0x0000001800007245 */ /* 0x000fe40000201000 */
[----:B------:R-:W3:Y:S01]  /*adb0*/  LDC R28, c[0x0][0x658] ;  /* 0x00019600ff1c7b82 */ /* 0x000ee20000000800 */
[----:B------:R-:W-:Y:S01]  /*adc0*/  IMAD.IADD R3, R5, 0x1, R3 ;  /* 0x0000000105037824 */ /* 0x000fe200078e0203 */
[----:B-----5:R-:W-:Y:S01]  /*add0*/  ISETP.NE.U32.AND P0, PT, R30, RZ, PT ;  /* 0x000000ff1e00720c */ /* 0x020fe20003f05070 */
[----:B------:R-:W-:Y:S01]  /*ade0*/  FMUL R0, R0, UR4 ;  /* 0x0000000400007c20 */ /* 0x000fe20008400000 */
[----:B------:R-:W-:Y:S02]  /*adf0*/  IMAD.MOV.U32 R5, RZ, RZ, -0x1 ;  /* 0xffffffffff057424 */ /* 0x000fe400078e00ff */
[----:B------:R-:W-:Y:S01]  /*ae00*/  ISETP.NE.AND.EX P0, PT, R31, RZ, PT, P0 ;  /* 0x000000ff1f00720c */ /* 0x000fe20003f05300 */
[----:B------:R1:W2:Y:S01]  /*ae10*/  F2I.U32.TRUNC.NTZ R13, R0 ;  /* 0x00000000000d7305 */ /* 0x0002a2000020f000 */
[----:B------:R-:W2:Y:S01]  /*ae20*/  LDC R15, c[0x0][0x148] ;  /* 0x00005200ff0f7b82 */ /* 0x000ea20000000800 */
[----:B0-----:R-:W-:-:S02]  /*ae30*/  SHF.R.U64 R12, R4, R6, R3 ;  /* 0x00000006040c7219 */ /* 0x001fc40000001203 */
[----:B------:R-:W-:-:S05]  /*ae40*/  SHF.R.U32.HI R3, RZ, R6, R3 ;  /* 0x00000006ff037219 */ /* 0x000fca0000011603 */
[----:B------:R-:W0:Y:S01]  /*ae50*/  LDC R20, c[0x0][0x600] ;  /* 0x00018000ff147b82 */ /* 0x000e220000000800 */
[-CC-:B-1----:R-:W-:Y:S02]  /*ae60*/  SHF.R.U64 R10, R12, R8.reuse, R3.reuse ;  /* 0x000000080c0a7219 */ /* 0x182fe40000001203 */
[----:B------:R-:W-:-:S05]  /*ae70*/  SHF.R.U32.HI R3, RZ, R8, R3 ;  /* 0x00000008ff037219 */ /* 0x000fca0000011603 */
[----:B------:R-:W1:Y:S01]  /*ae80*/  LDC R21, c[0x0][0x648] ;  /* 0x00019200ff157b82 */ /* 0x000e620000000800 */
[-C--:B---3--:R-:W-:Y:S02]  /*ae90*/  SHF.L.U32 R4, R5, R28.reuse, RZ ;  /* 0x0000001c05047219 */ /* 0x088fe400000006ff */
[-CC-:B------:R-:W-:Y:S02]  /*aea0*/  SHF.R.U64 R14, R10, R28.reuse, R3.reuse ;  /* 0x0000001c0a0e7219 */ /* 0x180fe40000001203 */
[----:B------:R-:W-:Y:S02]  /*aeb0*/  SHF.R.U32.HI R5, RZ, R28, R3 ;  /* 0x0000001cff057219 */ /* 0x000fe40000011603 */
[----:B------:R-:W-:Y:S01]  /*aec0*/  LOP3.LUT R153, RZ, R4, RZ, 0x33, !PT ;  /* 0x00000004ff997212 */ /* 0x000fe200078e33ff */
[----:B------:R-:W3:Y:S01]  /*aed0*/  LDC R25, c[0x0][0x638] ;  /* 0x00018e00ff197b82 */ /* 0x000ee20000000800 */
[----:B------:R-:W-:Y:S01]  /*aee0*/  SHF.L.U32 R28, R7, R28, RZ ;  /* 0x0000001c071c7219 */ /* 0x000fe200000006ff */
[----:B------:R-:W-:-:S06]  /*aef0*/  IMAD.MOV.U32 R4, RZ, RZ, R14 ;  /* 0x000000ffff047224 */ /* 0x000fcc00078e000e */
[----:B------:R-:W0:Y:S01]  /*af00*/  LDC R27, c[0x0][0x610] ;  /* 0x00018400ff1b7b82 */ /* 0x000e220000000800 */
[----:B------:R-:W-:Y:S05]  /*af10*/  @!P0 BRA `(.L_x_287) ;  /* 0x0000000000288947 */ /* 0x000fea0003800000 */
[----:B------:R-:W5:Y:S02]  /*af20*/  LDC R3, c[0x0][0x64c] ;  /* 0x00019300ff037b82 */ /* 0x000f640000000800 */
[----:B-----5:R-:W-:-:S05]  /*af30*/  IADD3 R3, P0, R14, R3, RZ ;  /* 0x000000030e037210 */ /* 0x020fca0007f1e0ff */
        /* <DEDUP_REMOVED lines=8> */
.L_x_287:
[----:B------:R-:W-:Y:S01]  /*afc0*/  ISETP.NE.AND P0, PT, R2, 0x1, PT ;  /* 0x000000010200780c */ /* 0x000fe20003f05270 */
[----:B--2---:R-:W-:Y:S01]  /*afd0*/  IMAD.MOV R13, RZ, RZ, -R13 ;  /* 0x000000ffff0d7224 */ /* 0x004fe200078e0a0d */
[----:B-1----:R-:W-:Y:S01]  /*afe0*/  SHF.R.U64 R0, R4, R21, R5 ;  /* 0x0000001504007219 */ /* 0x002fe20000001205 */
[----:B0-----:R-:W-:Y:S01]  /*aff0*/  VIADD R5, R20, 0xffffffff ;  /* 0xffffffff14057836 */ /* 0x001fe20000000000 */
[----:B------:R-:W-:-:S03]  /*b000*/  LOP3.LUT R153, R10, R153, RZ, 0xc0, !PT ;  /* 0x000000990a997212 */ /* 0x000fc600078ec0ff */
[----:B------:R-:W-:Y:S01]  /*b010*/  IMAD.MOV R3, RZ, RZ, -R0 ;  /* 0x000000ffff037224 */ /* 0x000fe200078e0a00 */
[----:B------:R-:W-:Y:S01]  /*b020*/  LOP3.LUT R5, R12, R5, RZ, 0xc0, !PT ;  /* 0x000000050c057212 */ /* 0x000fe200078ec0ff */
[----:B------:R-:W-:Y:S02]  /*b030*/  IMAD R153, R28, R0, R153 ;  /* 0x000000001c997224 */ /* 0x000fe400078e0299 */
[----:B---3--:R-:W-:Y:S02]  /*b040*/  IMAD R0, R3, R25, R14 ;  /* 0x0000001903007224 */ /* 0x008fe400078e020e */
[----:B------:R-:W-:Y:S02]  /*b050*/  @P0 IMAD R26, R15, R13, R24 ;  /* 0x0000000d0f1a0224 */ /* 0x000fe400078e0218 */
[----:B------:R-:W-:Y:S02]  /*b060*/  IMAD R4, R0, R20, R5 ;  /* 0x0000001400047224 */ /* 0x000fe400078e0205 */
[----:B------:R-:W-:-:S02]  /*b070*/  IMAD R153, R153, R27, R26 ;  /* 0x0000001b99997224 */ /* 0x000fc400078e021a */
[----:B------:R-:W-:-:S03]  /*b080*/  IMAD.MOV.U32 R3, RZ, RZ, 0x1 ;  /* 0x00000001ff037424 */ /* 0x000fc600078e00ff */
[----:B------:R-:W-:Y:S02]  /*b090*/  SEL R154, R4, R153, !P0 ;  /* 0x00000099049a7207 */ /* 0x000fe40004000000 */
[----:B------:R-:W-:Y:S02]  /*b0a0*/  PRMT R0, R3, 0x7610, R0 ;  /* 0x0000761003007816 */ /* 0x000fe40000000000 */
[----:B------:R-:W-:-:S07]  /*b0b0*/  SEL R153, R153, R4, !P0 ;  /* 0x0000000499997207 */ /* 0x000fce0004000000 */
.L_x_285:
[----:B------:R-:W-:-:S13]  /*b0c0*/  LOP3.LUT P0, RZ, R0, 0xff, RZ, 0xc0, !PT ;  /* 0x000000ff00ff7812 */ /* 0x000fda000780c0ff */
[----:B------:R-:W-:Y:S05]  /*b0d0*/  @P0 BRA `(.L_x_288) ;  /* 0xffffff6000400947 */ /* 0x000fea000383ffff */
[----:B------:R-:W-:Y:S05]  /*b0e0*/  EXIT ;  /* 0x000000000000794d */ /* 0x000fea0003800000 */
.L_x_7:
        /* <DEDUP_REMOVED lines=26> */
.L_x_290:
[----:B------:R-:W0:Y:S01]  /*b290*/  LDC.64 R28, c[0x0][0x640] ;  /* 0x00019000ff1c7b82 */ /* 0x000e220000000a00 */
[-CC-:B------:R-:W-:Y:S01]  /*b2a0*/  SHF.R.U64 R22, R12, R6.reuse, R13.reuse ;  /* 0x000000060c167219 */ /* 0x180fe2000000120d */
[----:B------:R-:W-:Y:S01]  /*b2b0*/  IMAD.MOV.U32 R30, RZ, RZ, 0x1 ;  /* 0x00000001ff1e7424 */ /* 0x000fe200078e00ff */
[----:B------:R-:W-:Y:S02]  /*b2c0*/  SHF.R.U32.HI R6, RZ, R6, R13 ;  /* 0x00000006ff067219 */ /* 0x000fe4000001160d */
        /* <DEDUP_REMOVED lines=8> */
[----:B------:R-:W-:Y:S01]  /*b350*/  IMAD.IADD R9, R9, 0x1, R11 ;  /* 0x0000000109097824 */ /* 0x000fe200078e020b */
[----:B0-----:R-:W-:-:S04]  /*b360*/  ISETP.NE.U32.AND P0, PT, R28, RZ, PT ;  /* 0x000000ff1c00720c */ /* 0x001fc80003f05070 */
[----:B------:R-:W-:Y:S02]  /*b370*/  ISETP.NE.AND.EX P0, PT, R29, RZ, PT, P0 ;  /* 0x000000ff1d00720c */ /* 0x000fe40003f05300 */
[----:B------:R-:W0:Y:S01]  /*b380*/  LDC R20, c[0x0][0x600] ;  /* 0x00018000ff147b82 */ /* 0x000e220000000800 */
[-CC-:B-1----:R-:W-:Y:S01]  /*b390*/  SHF.R.U64 R14, R8, R10.reuse, R9.reuse ;  /* 0x0000000a080e7219 */ /* 0x182fe20000001209 */
[----:B------:R-:W-:Y:S01]  /*b3a0*/  IMAD.MOV.U32 R8, RZ, RZ, -0x1 ;  /* 0xffffffffff087424 */ /* 0x000fe200078e00ff */
[----:B------:R-:W-:-:S05]  /*b3b0*/  SHF.R.U32.HI R9, RZ, R10, R9 ;  /* 0x0000000aff097219 */ /* 0x000fca0000011609 */
[----:B------:R-:W1:Y:S01]  /*b3c0*/  LDC R26, c[0x0][0x648] ;  /* 0x00019200ff1a7b82 */ /* 0x000e620000000800 */
[-CC-:B--2---:R-:W-:Y:S02]  /*b3d0*/  SHF.R.U64 R21, R14, R12.reuse, R9.reuse ;  /* 0x0000000c0e157219 */ /* 0x184fe40000001209 */
[----:B------:R-:W-:-:S05]  /*b3e0*/  SHF.R.U32.HI R6, RZ, R12, R9 ;  /* 0x0000000cff067219 */ /* 0x000fca0000011609 */
[----:B------:R-:W2:Y:S01]  /*b3f0*/  LDC R27, c[0x0][0x638] ;  /* 0x00018e00ff1b7b82 */ /* 0x000ea20000000800 */
[-C--:B---3--:R-:W-:Y:S02]  /*b400*/  SHF.L.U32 R8, R8, R25.reuse, RZ ;  /* 0x0000001908087219 */ /* 0x088fe400000006ff */
[-CC-:B------:R-:W-:Y:S02]  /*b410*/  SHF.R.U64 R23, R21, R25.reuse, R6.reuse ;  /* 0x0000001915177219 */ /* 0x180fe40000001206 */
[----:B------:R-:W-:Y:S02]  /*b420*/  LOP3.LUT R32, RZ, R8, RZ, 0x33, !PT ;  /* 0x00000008ff207212 */ /* 0x000fe400078e33ff */
[----:B------:R-:W-:Y:S01]  /*b430*/  SHF.R.U32.HI R9, RZ, R25, R6 ;  /* 0x00000019ff097219 */ /* 0x000fe20000011606 */
[----:B------:R-:W3:Y:S01]  /*b440*/  LDC R31, c[0x0][0x610] ;  /* 0x00018400ff1f7b82 */ /* 0x000ee20000000800 */
[----:B------:R-:W-:Y:S01]  /*b450*/  IMAD.MOV.U32 R8, RZ, RZ, R23 ;  /* 0x000000ffff087224 */ /* 0x000fe200078e0017 */
[----:B------:R-:W-:Y:S06]  /*b460*/  @!P0 BRA `(.L_x_291) ;  /* 0x0000000000288947 */ /* 0x000fec0003800000 */
        /* <DEDUP_REMOVED lines=10> */
.L_x_291:
[----:B------:R-:W-:Y:S02]  /*b510*/  ISETP.NE.AND P0, PT, R2, 0x1, PT ;  /* 0x000000010200780c */ /* 0x000fe40003f05270 */
[----:B-1----:R-:W-:Y:S01]  /*b520*/  SHF.R.U64 R6, R8, R26, R9 ;  /* 0x0000001a08067219 */ /* 0x002fe20000001209 */
[----:B0-----:R-:W-:Y:S01]  /*b530*/  VIADD R9, R20, 0xffffffff ;  /* 0xffffffff14097836 */ /* 0x001fe20000000000 */
[----:B------:R-:W-:Y:S02]  /*b540*/  SHF.L.U32 R30, R30, R25, RZ ;  /* 0x000000191e1e7219 */ /* 0x000fe400000006ff */
[----:B------:R-:W-:Y:S01]  /*b550*/  LOP3.LUT R5, R21, R32, RZ, 0xc0, !PT ;  /* 0x0000002015057212 */ /* 0x000fe200078ec0ff */
[----:B------:R-:W-:-:S04]  /*b560*/  IMAD.MOV R8, RZ, RZ, -R6 ;  /* 0x000000ffff087224 */ /* 0x000fc800078e0a06 */
[----:B------:R-:W-:Y:S01]  /*b570*/  IMAD R6, R30, R6, R5 ;  /* 0x000000061e067224 */ /* 0x000fe200078e0205 */
[----:B------:R-:W-:Y:S01]  /*b580*/  LOP3.LUT R5, R14, R9, RZ, 0xc0, !PT ;  /* 0x000000090e057212 */ /* 0x000fe200078ec0ff */
[----:B------:R-:W-:Y:S02]  /*b590*/  @P0 IMAD R3, R7, R24, R4 ;  /* 0x0000001807030224 */ /* 0x000fe400078e0204 */
[----:B--2---:R-:W-:Y:S02]  /*b5a0*/  IMAD R4, R8, R27, R23 ;  /* 0x0000001b08047224 */ /* 0x004fe400078e0217 */
[----:B---3--:R-:W-:Y:S02]  /*b5b0*/  IMAD R3, R6, R31, R3 ;  /* 0x0000001f06037224 */ /* 0x008fe400078e0203 */
[----:B------:R-:W-:Y:S02]  /*b5c0*/  IMAD R4, R4, R20, R5 ;  /* 0x0000001404047224 */ /* 0x000fe400078e0205 */
[----:B------:R-:W-:-:S02]  /*b5d0*/  IMAD.MOV.U32 R8, RZ, RZ, 0x1 ;  /* 0x00000001ff087424 */ /* 0x000fc400078e00ff */
[----:B------:R-:W-:Y:S01]  /*b5e0*/  IMAD.MOV.U32 R6, RZ, RZ, R22 ;  /* 0x000000ffff067224 */ /* 0x000fe200078e0016 */
[----:B------:R-:W-:Y:S02]  /*b5f0*/  SEL R21, R4, R3, !P0 ;  /* 0x0000000304157207 */ /* 0x000fe40004000000 */
[----:B------:R-:W-:-:S07]  /*b600*/  SEL R20, R3, R4, !P0 ;  /* 0x0000000403147207 */ /* 0x000fce0004000000 */
.L_x_289:
[----:B------:R-:W-:-:S08]  /*b610*/  NOP ;  /* 0x0000000000007918 */ /* 0x000fd00000000000 */
[----:B------:R-:W0:-:S00]  /*b620*/  USETMAXREG.DEALLOC.CTAPOOL 0x28 ;  /* 0x00000028000079c8 */ /* 0x000e0000080e0500 */
[----:B0-----:R-:W-:-:S13]  /*b630*/  ISETP.NE.AND P0, PT, R0, RZ, PT ;  /* 0x000000ff0000720c */ /* 0x001fda0003f05270 */
[----:B------:R-:W-:Y:S05]  /*b640*/  @P0 EXIT ;  /* 0x000000000000094d */ /* 0x000fea0003800000 */
[----:B------:R-:W-:Y:S01]  /*b650*/  LOP3.LUT P0, RZ, R8, 0xff, RZ, 0xc0, !PT ;  /* 0x000000ff08ff7812 */ /* 0x000fe2000780c0ff */
[----:B------:R-:W-:Y:S02]  /*b660*/  IMAD.MOV.U32 R0, RZ, RZ, 0x1 ;  /* 0x00000001ff007424 */ /* 0x000fe400078e00ff */
[----:B------:R-:W-:-:S10]  /*b670*/  IMAD.MOV.U32 R3, RZ, RZ, RZ ;  /* 0x000000ffff037224 */ /* 0x000fd400078e00ff */
[----:B------:R-:W-:Y:S05]  /*b680*/  @!P0 BRA `(.L_x_292) ;  /* 0x0000000c00788947 */ /* 0x000fea0003800000 */
[----:B------:R-:W0:Y:S01]  /*b690*/  LDC R0, c[0x0][0x28c] ;  /* 0x0000a300ff007b82 */ /* 0x000e220000000800 */
[----:B------:R-:W1:Y:S01]  /*b6a0*/  S2R R11, SR_CgaCtaId ;  /* 0x00000000000b7919 */ /* 0x000e620000008800 */
[----:B------:R-:W-:Y:S01]  /*b6b0*/  ULDC UR5, c[0x0][0x658] ;  /* 0x0001960000057ab9 */ /* 0x000fe20000000800 */
[----:B------:R-:W-:Y:S01]  /*b6c0*/  UMOV UR7, 0xffffffff ;  /* 0xffffffff00077882 */ /* 0x000fe20000000000 */
[----:B------:R-:W-:Y:S01]  /*b6d0*/  ULDC UR6, c[0x0][0xc] ;  /* 0x0000030000067ab9 */ /* 0x000fe20000000800 */
[----:B------:R-:W-:Y:S01]  /*b6e0*/  USHF.L.U32 UR9, UR7, UR5, URZ ;  /* 0x0000000507097299 */ /* 0x000fe2000800063f */
[----:B------:R-:W-:Y:S01]  /*b6f0*/  BSSY B0, `(.L_x_292) ;  /* 0x00000d7000007945 */ /* 0x000fe20003800000 */
[----:B------:R-:W-:Y:S01]  /*b700*/  UMOV UR8, 0x1 ;  /* 0x0000000100087882 */ /* 0x000fe20000000000 */
[----:B------:R-:W-:Y:S01]  /*b710*/  ULDC UR7, c[0x0][0x10] ;  /* 0x0000040000077ab9 */ /* 0x000fe20000000800 */
[----:B------:R-:W-:Y:S01]  /*b720*/  USHF.L.U32 UR5, UR8, UR5, URZ ;  /* 0x0000000508057299 */ /* 0x000fe2000800063f */
[----:B------:R-:W-:Y:S01]  /*b730*/  IMAD.MOV.U32 R9, RZ, RZ, 0x1 ;  /* 0x00000001ff097424 */ /* 0x000fe200078e00ff */
[----:B------:R-:W-:Y:S01]  /*b740*/  UIMAD.WIDE.U32 UR6, UR6, UR7, URZ ;  /* 0x00000007060672a5 */ /* 0x000fe2000f8e003f */
[----:B------:R-:W-:Y:S01]  /*b750*/  LOP3.LUT R13, R19, 0x2, RZ, 0xfc, !PT ;  /* 0x00000002130d7812 */ /* 0x000fe200078efcff */
[----:B------:R-:W-:Y:S01]  /*b760*/  ULDC UR8, c[0x0][0x14] ;  /* 0x0000050000087ab9 */ /* 0x000fe20000000800 */
[----:B------:R-:W-:Y:S01]  /*b770*/  ULDC UR4, c[0x0][0x600] ;  /* 0x0001800000047ab9 */ /* 0x000fe20000000800 */
[----:B------:R-:W-:-:S02]  /*b780*/  UIMAD.WIDE.U32 UR30, UR6, UR8, URZ ;  /* 0x00000008061e72a5 */ /* 0x000fc4000f8e003f */
[----:B------:R-:W-:Y:S02]  /*b790*/  UIMAD UR7, UR7, UR8, URZ ;  /* 0x00000008070772a4 */ /* 0x000fe4000f8e023f */
[----:B------:R-:W-:Y:S02]  /*b7a0*/  UIADD3 UR4, UR4, -0x1, URZ ;  /* 0xffffffff04047890 */ /* 0x000fe4000fffe03f */
[----:B------:R-:W-:Y:S02]  /*b7b0*/  ULOP3.LUT UR6, URZ, UR9, URZ, 0x33, !UPT ;  /* 0x000000093f067292 */ /* 0x000fe4000f8e333f */
[----:B------:R-:W-:Y:S01]  /*b7c0*/  UIADD3 UR7, UR31, UR7, URZ ;  /* 0x000000071f077290 */ /* 0x000fe2000fffe03f */
[----:B0-----:R-:W-:Y:S01]  /*b7d0*/  VIADD R0, R0, 0x3f ;  /* 0x0000003f00007836 */ /* 0x001fe20000000000 */
[----:B------:R-:W-:-:S04]  /*b7e0*/  ULDC.64 UR38, c[0x0][0x198] ;  /* 0x0000660000267ab9 */ /* 0x000fc80000000a00 */
[----:B------:R-:W-:-:S04]  /*b7f0*/  SHF.R.S32.HI R3, RZ, 0x1f, R0 ;  /* 0x0000001fff037819 */ /* 0x000fc80000011400 */
[----:B------:R-:W-:Y:S01]  /*b800*/  LEA.HI R8, R3, R0, RZ, 0x6 ;  /* 0x0000000003087211 */ /* 0x000fe200078f30ff */
[C---:B-1----:R-:W-:Y:S02]  /*b810*/  IMAD.SHL.U32 R10, R11.reuse, 0x20, RZ ;  /* 0x000000200b0a7824 */ /* 0x042fe400078e00ff */
[----:B------:R-:W-:Y:S01]  /*b820*/  IMAD.SHL.U32 R11, R11, 0x400, RZ ;  /* 0x000004000b0b7824 */ /* 0x000fe200078e00ff */
[----:B------:R-:W-:Y:S01]  /*b830*/  SHF.R.S32.HI R8, RZ, 0x6, R8 ;  /* 0x00000006ff087819 */ /* 0x000fe20000011408 */
[----:B------:R-:W-:Y:S01]  /*b840*/  IMAD.MOV.U32 R0, RZ, RZ, 0x1 ;  /* 0x00000001ff007424 */ /* 0x000fe200078e00ff */
[----:B------:R-:W-:Y:S01]  /*b850*/  LOP3.LUT R10, R10, 0x60, RZ, 0xc0, !PT ;  /* 0x000000600a0a7812 */ /* 0x000fe200078ec0ff */
[----:B------:R-:W-:Y:S01]  /*b860*/  IMAD.MOV.U32 R3, RZ, RZ, RZ ;  /* 0x000000ffff037224 */ /* 0x000fe200078e00ff */
[----:B------:R-:W-:Y:S01]  /*b870*/  LOP3.LUT R11, R11, 0xc00, RZ, 0xc0, !PT ;  /* 0x00000c000b0b7812 */ /* 0x000fe200078ec0ff */
[----:B------:R-:W-:-:S07]  /*b880*/  VIADD R12, R8, 0x1 ;  /* 0x00000001080c7836 */ /* 0x000fce0000000000 */
.L_x_303:
[----:B------:R-:W-:-:S03]  /*b890*/  UMOV UR8, 0xffffffff ;  /* 0xffffffff00087882 */ /* 0x000fc60000000000 */
[----:B------:R-:W-:Y:S05]  /*b8a0*/  BRA.DIV UR8, `(.L_x_293) ;  /* 0x0000000e08907947 */ /* 0x000fea000b800000 */
[----:B------:R-:W-:-:S13]  /*b8b0*/  ELECT P6, URZ, PT ;  /* 0x00000000003f782f */ /* 0x000fda00038c0000 */
.L_x_312:
[----:B------:R-:W0:Y:S01]  /*b8c0*/  LDC R4, c[0x0][0x28c] ;  /* 0x0000a300ff047b82 */ /* 0x000e220000000800 */
[----:B------:R-:W-:Y:S01]  /*b8d0*/  BSSY B1, `(.L_x_294) ;  /* 0x0000044000017945 */ /* 0x000fe20003800000 */
[----:B0-----:R-:W-:-:S13]  /*b8e0*/  ISETP.LT.OR P6, PT, R4, 0x1, !P6 ;  /* 0x000000010400780c */ /* 0x001fda00077c1670 */
[----:B------:R-:W-:Y:S05]  /*b8f0*/  @P6 BRA `(.L_x_295) ;  /* 0x0000000400046947 */ /* 0x000fea0003800000 */
[----:B------:R-:W-:Y:S02]  /*b900*/  IMAD R21, R21, 0x80, R10 ;  /* 0x0000008015157824 */ /* 0x000fe400078e020a */
[----:B------:R-:W-:Y:S02]  /*b910*/  IMAD.SHL.U32 R22, R20, 0x100, RZ ;  /* 0x0000010014167824 */ /* 0x000fe400078e00ff */
[----:B------:R-:W-:Y:S02]  /*b920*/  IMAD.MOV.U32 R24, RZ, RZ, RZ ;  /* 0x000000ffff187224 */ /* 0x000fe400078e00ff */
[----:B------:R-:W-:Y:S02]  /*b930*/  IMAD.MOV.U32 R4, RZ, RZ, R12 ;  /* 0x000000ffff047224 */ /* 0x000fe400078e000c */
[----:B------:R-:W-:Y:S02]  /*b940*/  IMAD.MOV.U32 R5, RZ, RZ, R0 ;  /* 0x000000ffff057224 */ /* 0x000fe400078e0000 */
[----:B------:R-:W-:-:S07]  /*b950*/  IMAD.MOV.U32 R14, RZ, RZ, R3 ;  /* 0x000000ffff0e7224 */ /* 0x000fce00078e0003 */
.L_x_298:
[----:B------:R-:W0:Y:S01]  /*b960*/  S2R R20, SR_CgaCtaId ;  /* 0x0000000000147919 */ /* 0x000e220000008800 */
[----:B------:R-:W-:Y:S02]  /*b970*/  MOV R7, 0x400 ;  /* 0x0000040000077802 */ /* 0x000fe40000000f00 */
[----:B------:R-:W-:-:S13]  /*b980*/  LOP3.LUT P1, RZ, R18, 0x7f, RZ, 0xc0, !PT ;  /* 0x0000007f12ff7812 */ /* 0x000fda000782c0ff */
[----:B------:R-:W1:Y:S01]  /*b990*/  @!P1 LDC R15, c[0x0][0x500] ;  /* 0x00014000ff0f9b82 */ /* 0x000e620000000800 */
[----:B0-----:R-:W-:Y:S02]  /*b9a0*/  LEA R23, R20, R7, 0x18 ;  /* 0x0000000714177211 */ /* 0x001fe400078ec0ff */
[----:B------:R-:W-:-:S03]  /*b9b0*/  SHF.L.U32 R7, R5, 0x1f, RZ ;  /* 0x0000001f05077819 */ /* 0x000fc600000006ff */
[----:B------:R-:W-:-:S04]  /*b9c0*/  IMAD R20, R14, 0x8, R23 ;  /* 0x000000080e147824 */ /* 0x000fc800078e0217 */
[----:B------:R-:W0:Y:S02]  /*b9d0*/  SYNCS.PHASECHK.TRANS64.TRYWAIT P0, [R20+URZ+0x10], R7 ;  /* 0x00001007140075a7 */ /* 0x000e24000800017f */
[----:B01----:R-:W-:Y:S05]  /*b9e0*/  @!P0 BRA `(.L_x_296) ;  /* 0x0000000c00608947 */ /* 0x003fea0003800000 */
.L_x_313:
[----:B0-----:R-:W-:Y:S01]  /*b9f0*/  PRMT R7, R13, 0x9910, RZ ;  /* 0x000099100d077816 */ /* 0x001fe200000000ff */
[----:B------:R0:W-:Y:S03]  /*ba00*/  @!P1 SYNCS.ARRIVE.TRANS64 RZ, [R20+URZ], R15 ;  /* 0x0000000f14ff99a7 */ /* 0x0001e6000800003f */
[----:B------:R-:W-:-:S13]  /*ba10*/  ISETP.NE.AND P0, PT, R7, 0x2, PT ;  /* 0x000000020700780c */ /* 0x000fda0003f05270 */
[----:B0-----:R-:W-:Y:S05]  /*ba20*/  @P0 BRA `(.L_x_297) ;  /* 0x0000000000040947 */ /* 0x001fea0003800000 */
[----:B------:R-:W-:Y:S01]  /*ba30*/  BPT.TRAP 0x1 ;  /* 0x000000040000795c */ /* 0x000fe20000300000 */
.L_x_297:
[----:B------:R-:W-:Y:S01]  /*ba40*/  IMAD R7, R14, 0x10000, R23 ;  /* 0x000100000e077824 */ /* 0x000fe200078e0217 */
[----:B------:R-:W-:Y:S01]  /*ba50*/  R2UR UR34, R24 ;  /* 0x00000000182272ca */ /* 0x000fe200000e0000 */
[----:B------:R-:W-:Y:S01]  /*ba60*/  VIADD R4, R4, 0xffffffff ;  /* 0xffffffff04047836 */ /* 0x000fe20000000000 */
[----:B------:R-:W-:Y:S01]  /*ba70*/  R2UR UR33, R20 ;  /* 0x00000000142172ca */ /* 0x000fe200000e0000 */
[----:B------:R-:W-:Y:S01]  /*ba80*/  UIADD3 UR14, UP0, UR38, 0xf0, URZ ;  /* 0x000000f0260e7890 */ /* 0x000fe2000ff1e03f */
[----:B------:R-:W-:Y:S01]  /*ba90*/  R2UR UR24, R7 ;  /* 0x00000000071872ca */ /* 0x000fe200000e0000 */
[----:B------:R-:W-:Y:S01]  /*baa0*/  IMAD R7, R14, 0x2000, R11 ;  /* 0x000020000e077824 */ /* 0x000fe200078e020b */
[----:B------:R-:W-:Y:S01]  /*bab0*/  R2UR UR36, R6 ;  /* 0x00000000062472ca */ /* 0x000fe200000e0000 */
[----:B------:R-:W-:Y:S01]  /*bac0*/  UIADD3 UR40, UP1, UR38, 0x1f0, URZ ;  /* 0x000001f026287890 */ /* 0x000fe2000ff3e03f */
[----:B------:R-:W-:Y:S01]  /*bad0*/  R2UR UR35, R22 ;  /* 0x00000000162372ca */ /* 0x000fe200000e0000 */
[----:B------:R-:W-:Y:S01]  /*bae0*/  IMAD R7, R7, 0x4, R23 ;  /* 0x0000000407077824 */ /* 0x000fe200078e0217 */
[----:B------:R-:W-:Y:S01]  /*baf0*/  R2UR UR19, R21 ;  /* 0x00000000151372ca */ /* 0x000fe200000e0000 */
[----:B------:R-:W-:Y:S01]  /*bb00*/  UIADD3.X UR15, URZ, UR39, URZ, UP0, !UPT ;  /* 0x000000273f0f7290 */ /* 0x000fe200087fe43f */
[----:B------:R-:W-:Y:S01]  /*bb10*/  ISETP.GT.AND P1, PT, R4, 0x1, PT ;  /* 0x000000010400780c */ /* 0x000fe20003f24270 */
[----:B------:R-:W-:Y:S01]  /*bb20*/  UIADD3 UR26, UR34, 0x20, URZ ;  /* 0x00000020221a7890 */ /* 0x000fe2000fffe03f */
[----:B------:R-:W-:Y:S01]  /*bb30*/  R2UR UR8, R7 ;  /* 0x00000000070872ca */ /* 0x000fe200000e0000 */
[----:B------:R-:W-:Y:S01]  /*bb40*/  UIADD3.X UR41, URZ, UR39, URZ, UP1, !UPT ;  /* 0x000000273f297290 */ /* 0x000fe20008ffe43f */
[----:B------:R-:W-:Y:S01]  /*bb50*/  VIADD R14, R14, 0x1 ;  /* 0x000000010e0e7836 */ /* 0x000fe20000000000 */
[----:B------:R-:W-:Y:S01]  /*bb60*/  UIADD3 UR32, UR24, 0x100, URZ ;  /* 0x0000010018207890 */ /* 0x000fe2000fffe03f */
[----:B------:R-:W-:Y:S01]  /*bb70*/  VIADD R24, R24, 0x40 ;  /* 0x0000004018187836 */ /* 0x000fe20000000000 */
[----:B------:R-:W-:Y:S01]  /*bb80*/  UIADD3 UR24, UR24, 0x8100, URZ ;  /* 0x0000810018187890 */ /* 0x000fe2000fffe03f */
[----:B------:R-:W-:Y:S01]  /*bb90*/  UMOV UR22, 0x0 ;  /* 0x0000000000167882 */ /* 0x000fe20000000000 */
[----:B------:R-:W-:Y:S01]  /*bba0*/  UMOV UR23, 0x10000000 ;  /* 0x1000000000177882 */ /* 0x000fe20000000000 */
[----:B------:R-:W-:Y:S01]  /*bbb0*/  ISETP.NE.AND P0, PT, R14, 0x2, PT ;  /* 0x000000020e00780c */ /* 0x000fe20003f05270 */
[----:B------:R-:W-:Y:S01]  /*bbc0*/  UMOV UR25, UR33 ;  /* 0x0000002100197c82 */ /* 0x000fe20008000000 */
[----:B------:R-:W-:Y:S01]  /*bbd0*/  UMOV UR28, UR36 ;  /* 0x00000024001c7c82 */ /* 0x000fe20008000000 */
[----:B------:R-:W-:-:S02]  /*bbe0*/  UMOV UR27, UR35 ;  /* 0x00000023001b7c82 */ /* 0x000fc40008000000 */
[----:B------:R-:W-:Y:S01]  /*bbf0*/  UIADD3 UR16, UR8, 0x20100, URZ ;  /* 0x0002010008107890 */ /* 0x000fe2000fffe03f */
[----:B------:R0:W-:Y:S01]  /*bc00*/  UTMALDG.3D [UR32], [UR14], desc[UR22] ;  /* 0x000016200e0075b4 */ /* 0x0001e20008011000 */
[----:B------:R-:W-:Y:S01]  /*bc10*/  UIADD3 UR8, UR8, 0x24100, URZ ;  /* 0x0002410008087890 */ /* 0x000fe2000fffe03f */
[----:B------:R-:W-:Y:S01]  /*bc20*/  SEL R20, RZ, 0x1, P0 ;  /* 0x00000001ff147807 */ /* 0x000fe20000000000 */
[----:B------:R-:W-:Y:S01]  /*bc30*/  UMOV UR13, 0xf0000 ;  /* 0x000f0000000d7882 */ /* 0x000fe20000000000 */
[----:B------:R-:W-:Y:S01]  /*bc40*/  UMOV UR17, UR33 ;  /* 0x0000002100117c82 */ /* 0x000fe20008000000 */
[----:B------:R-:W-:Y:S01]  /*bc50*/  UMOV UR18, UR34 ;  /* 0x0000002200127c82 */ /* 0x000fe20008000000 */
[----:B------:R-:W-:Y:S01]  /*bc60*/  UMOV UR20, UR36 ;  /* 0x0000002400147c82 */ /* 0x000fe20008000000 */
[----:B------:R-:W-:Y:S01]  /*bc70*/  UMOV UR9, UR33 ;  /* 0x0000002100097c82 */ /* 0x000fe20008000000 */
[----:B------:R-:W-:Y:S01]  /*bc80*/  UMOV UR11, UR19 ;  /* 0x00000013000b7c82 */ /* 0x000fe20008000000 */
[----:B------:R-:W-:Y:S01]  /*bc90*/  UMOV UR12, UR36 ;  /* 0x00000024000c7c82 */ /* 0x000fe20008000000 */
[----:B------:R0:W-:Y:S01]  /*bca0*/  UTMALDG.3D [UR24], [UR14], desc[UR22] ;  /* 0x000016180e0075b4 */ /* 0x0001e20008011000 */
[----:B------:R-:W-:Y:S01]  /*bcb0*/  UMOV UR10, UR26 ;  /* 0x0000001a000a7c82 */ /* 0x000fe20008000000 */
[----:B------:R-:W-:-:S02]  /*bcc0*/  LOP3.LUT R5, R5, R20, RZ, 0x3c, !PT ;  /* 0x0000001405057212 */ /* 0x000fc400078e3cff */
[----:B------:R-:W-:Y:S01]  /*bcd0*/  SEL R14, R14, RZ, P0 ;  /* 0x000000ff0e0e7207 */ /* 0x000fe20000000000 */
[----:B------:R0:W-:Y:S01]  /*bce0*/  UTMALDG.3D.MULTICAST [UR16], [UR40], UR13, desc[UR22] ;  /* 0x00001610280073b4 */ /* 0x0001e2000801180d */
[----:B------:R0:W-:Y:S02]  /*bcf0*/  UTMALDG.3D.MULTICAST [UR8], [UR40], UR13, desc[UR22] ;  /* 0x00001608280073b4 */ /* 0x0001e4000801180d */
[----:B0-----:R-:W-:Y:S05]  /*bd00*/  @P1 BRA `(.L_x_298) ;  /* 0xfffffffc00141947 */ /* 0x001fea000383ffff */
.L_x_295:
[----:B------:R-:W-:Y:S05]  /*bd10*/  BSYNC B1 ;  /* 0x0000000000017941 */ /* 0x000fea0003800000 */
.L_x_294:
[----:B------:R-:W-:Y:S01]  /*bd20*/  LOP3.LUT P1, RZ, R9, 0xff, RZ, 0xc0, !PT ;  /* 0x000000ff09ff7812 */ /* 0x000fe2000782c0ff */
[----:B------:R-:W-:Y:S01]  /*bd30*/  IMAD.IADD R3, R8, 0x1, R3 ;  /* 0x0000000108037824 */ /* 0x000fe200078e0203 */
[----:B------:R-:W-:Y:S01]  /*bd40*/  IADD3 R16, P2, R16, UR30, RZ ;  /* 0x0000001e10107c10 */ /* 0x000fe2000ff5e0ff */
[----:B------:R-:W-:Y:S01]  /*bd50*/  ULDC.64 UR8, c[0x0][0x650] ;  /* 0x0001940000087ab9 */ /* 0x000fe20000000a00 */
[----:B------:R-:W-:Y:S01]  /*bd60*/  BSSY B1, `(.L_x_299) ;  /* 0x000006d000017945 */ /* 0x000fe20003800000 */
[----:B------:R-:W-:Y:S01]  /*bd70*/  IMAD.MOV.U32 R20, RZ, RZ, -0x1 ;  /* 0xffffffffff147424 */ /* 0x000fe200078e00ff */
[----:B------:R-:W-:Y:S01]  /*bd80*/  ISETP.GT.U32.AND P0, PT, R3, 0x1, PT ;  /* 0x000000010300780c */ /* 0x000fe20003f04070 */
[----:B------:R-:W-:Y:S01]  /*bd90*/  IMAD.MOV.U32 R21, RZ, RZ, -0x1 ;  /* 0xffffffffff157424 */ /* 0x000fe200078e00ff */
[----:B------:R-:W-:Y:S02]  /*bda0*/  SHF.R.U32.HI R4, RZ, 0x1, R3 ;  /* 0x00000001ff047819 */ /* 0x000fe40000011603 */
[----:B------:R-:W-:-:S02]  /*bdb0*/  ISETP.LT.U32.AND P0, PT, R8, 0x2, P0 ;  /* 0x000000020800780c */ /* 0x000fc40000701070 */
[----:B------:R-:W-:Y:S01]  /*bdc0*/  IADD3.X R17, R17, UR7, RZ, P2, !PT ;  /* 0x0000000711117c10 */ /* 0x000fe200097fe4ff */
[----:B------:R-:W0:Y:S01]  /*bdd0*/  @P1 S2R R6, SR_CgaCtaId ;  /* 0x0000000000061919 */ /* 0x000e220000008800 */
[----:B------:R-:W-:Y:S02]  /*bde0*/  @P1 MOV R5, 0x400 ;  /* 0x0000040000051802 */ /* 0x000fe40000000f00 */
[----:B------:R-:W-:Y:S02]  /*bdf0*/  ISETP.GE.U32.AND P2, PT, R16, UR8, PT ;  /* 0x0000000810007c0c */ /* 0x000fe4000bf46070 */
[----:B------:R-:W-:Y:S02]  /*be00*/  LOP3.LUT R4, R4, 0x1, RZ, 0xc0, !PT ;  /* 0x0000000104047812 */ /* 0x000fe400078ec0ff */
[----:B------:R-:W-:Y:S02]  /*be10*/  LOP3.LUT R3, R3, 0x1, RZ, 0xc0, !PT ;  /* 0x0000000103037812 */ /* 0x000fe400078ec0ff */
[----:B------:R-:W-:-:S02]  /*be20*/  PRMT R9, RZ, 0x7610, R9 ;  /* 0x00007610ff097816 */ /* 0x000fc40000000009 */
[----:B0-----:R-:W-:Y:S01]  /*be30*/  @P1 LEA R5, R6, R5, 0x18 ;  /* 0x0000000506051211 */ /* 0x001fe200078ec0ff */
[----:B------:R-:W-:-:S03]  /*be40*/  IMAD.MOV.U32 R6, RZ, RZ, -0x1 ;  /* 0xffffffffff067424 */ /* 0x000fc600078e00ff */
[----:B------:R0:W-:Y:S01]  /*be50*/  @P1 SYNCS.ARRIVE.TRANS64.A1T0 RZ, [R5+URZ+0x38], RZ ;  /* 0x000038ff05ff19a7 */ /* 0x0001e2000810003f */
[----:B------:R-:W-:-:S04]  /*be60*/  ISETP.NE.U32.AND P1, PT, R4, 0x1, PT ;  /* 0x000000010400780c */ /* 0x000fc80003f25070 */
[----:B------:R-:W-:Y:S02]  /*be70*/  ISETP.GT.U32.AND P1, PT, R8, 0x1, !P1 ;  /* 0x000000010800780c */ /* 0x000fe40004f24070 */
[----:B0-----:R-:W-:Y:S02]  /*be80*/  SEL R5, RZ, 0x1, !P0 ;  /* 0x00000001ff057807 */ /* 0x001fe40004000000 */
[----:B------:R-:W-:Y:S02]  /*be90*/  ISETP.GE.U32.AND.EX P0, PT, R17, UR9, PT, P2 ;  /* 0x0000000911007c0c */ /* 0x000fe4000bf06120 */
[----:B------:R-:W-:-:S04]  /*bea0*/  SEL R4, RZ, 0x1, !P1 ;  /* 0x00000001ff047807 */ /* 0x000fc80004800000 */
[----:B------:R-:W-:Y:S02]  /*beb0*/  LOP3.LUT R0, R4, R0, R5, 0x96, !PT ;  /* 0x0000000004007212 */ /* 0x000fe400078e9605 */
[----:B------:R-:W-:-:S05]  /*bec0*/  PRMT R4, RZ, 0x7610, R4 ;  /* 0x00007610ff047816 */ /* 0x000fca0000000004 */
[----:B------:R-:W-:Y:S05]  /*bed0*/  @P0 BRA `(.L_x_300) ;  /* 0x0000000400540947 */ /* 0x000fea0003800000 */
[----:B------:R-:W0:Y:S01]  /*bee0*/  S2R R15, SR_CTAID.X ;  /* 0x00000000000f7919 */ /* 0x000e220000002500 */
[----:B------:R-:W-:Y:S01]  /*bef0*/  ULDC.64 UR8, c[0x0][0x628] ;  /* 0x00018a0000087ab9 */ /* 0x000fe20000000a00 */
[----:B------:R-:W-:Y:S01]  /*bf00*/  ULDC UR11, c[0x0][0x630] ;  /* 0x00018c00000b7ab9 */ /* 0x000fe20000000800 */
[----:B------:R-:W-:Y:S01]  /*bf10*/  ISETP.NE.U32.AND P0, PT, RZ, UR8, PT ;  /* 0x00000008ff007c0c */ /* 0x000fe2000bf05070 */
[----:B------:R-:W1:Y:S01]  /*bf20*/  S2R R20, SR_CTAID.Y ;  /* 0x0000000000147919 */ /* 0x000e620000002600 */
[----:B------:R-:W-:Y:S01]  /*bf30*/  ULDC UR12, c[0x0][0x150] ;  /* 0x00005400000c7ab9 */ /* 0x000fe20000000800 */
[----:B------:R-:W-:Y:S01]  /*bf40*/  IMAD.MOV.U32 R4, RZ, RZ, R16 ;  /* 0x000000ffff047224 */ /* 0x000fe200078e0010 */
[----:B------:R-:W-:Y:S01]  /*bf50*/  ISETP.NE.AND.EX P0, PT, RZ, UR9, PT, P0 ;  /* 0x00000009ff007c0c */ /* 0x000fe2000bf05300 */
[----:B------:R-:W-:Y:S01]  /*bf60*/  IMAD.MOV.U32 R5, RZ, RZ, R17 ;  /* 0x000000ffff057224 */ /* 0x000fe200078e0011 */
[----:B0-----:R-:W-:-:S11]  /*bf70*/  I2FP.F32.U32 R22, R15 ;  /* 0x0000000f00167245 */ /* 0x001fd60000201000 */
[----:B------:R-:W-:Y:S05]  /*bf80*/  @!P0 BRA `(.L_x_301) ;  /* 0x0000000000288947 */ /* 0x000fea0003800000 */
[----:B------:R-:W-:Y:S02]  /*bf90*/  ULDC UR10, c[0x0][0x634] ;  /* 0x00018d00000a7ab9 */ /* 0x000fe40000000800 */
[----:B------:R-:W-:-:S05]  /*bfa0*/  IADD3 R5, P0, R16, UR10, RZ ;  /* 0x0000000a10057c10 */ /* 0x000fca000ff1e0ff */
[----:B------:R-:W-:-:S04]  /*bfb0*/  IMAD.X R21, RZ, RZ, R17, P0 ;  /* 0x000000ffff157224 */ /* 0x000fc800000e0611 */
[----:B------:R-:W-:-:S04]  /*bfc0*/  IMAD.WIDE.U32 R6, R21, UR8, RZ ;  /* 0x0000000815067c25 */ /* 0x000fc8000f8e00ff */
[----:B------:R-:W-:-:S04]  /*bfd0*/  IMAD.WIDE.U32 R6, P0, R5, UR9, R6 ;  /* 0x0000000905067c25 */ /* 0x000fc8000f800006 */
[----:B------:R-:W-:-:S04]  /*bfe0*/  IMAD.WIDE.U32 R4, R5, UR8, RZ ;  /* 0x0000000805047c25 */ /* 0x000fc8000f8e00ff */
[----:B------:R-:W-:Y:S01]  /*bff0*/  IMAD.MOV.U32 R4, RZ, RZ, R7 ;  /* 0x000000ffff047224 */ /* 0x000fe200078e0007 */
[----:B------:R-:W-:Y:S01]  /*c000*/  IADD3 RZ, P1, R5, R6, RZ ;  /* 0x0000000605ff7210 */ /* 0x000fe20007f3e0ff */
[----:B------:R-:W-:-:S04]  /*c010*/  IMAD.X R5, RZ, RZ, RZ, P0 ;  /* 0x000000ffff057224 */ /* 0x000fc800000e06ff */
[----:B------:R-:W-:-:S08]  /*c020*/  IMAD.WIDE.U32.X R4, R21, UR9, R4, P1 ;  /* 0x0000000915047c25 */ /* 0x000fd000088e0404 */
.L_x_301:
[--C-:B------:R-:W-:Y:S01]  /*c030*/  SHF.R.U64 R14, R4, UR11, R5.reuse ;  /* 0x0000000b040e7c19 */ /* 0x100fe20008001205 */
[----:B------:R-:W-:Y:S01]  /*c040*/  FMUL R22, R22, UR12 ;  /* 0x0000000c16167c20 */ /* 0x000fe20008400000 */
[----:B------:R-:W-:Y:S01]  /*c050*/  SHF.R.U32.HI R4, RZ, UR11, R5 ;  /* 0x0000000bff047c19 */ /* 0x000fe20008011605 */
[----:B------:R-:W0:Y:S01]  /*c060*/  LDC R6, c[0x0][0x144] ;  /* 0x00005100ff067b82 */ /* 0x000e220000000800 */
[----:B------:R-:W-:Y:S01]  /*c070*/  IADD3 R5, P0, RZ, -R14, RZ ;  /* 0x8000000eff057210 */ /* 0x000fe20007f1e0ff */
[----:B------:R-:W-:Y:S01]  /*c080*/  ULDC UR10, c[0x0][0x154] ;  /* 0x00005500000a7ab9 */ /* 0x000fe20000000800 */
[----:B-1----:R-:W-:Y:S01]  /*c090*/  I2FP.F32.U32 R7, R20 ;  /* 0x0000001400077245 */ /* 0x002fe20000201000 */
[----:B------:R-:W1:Y:S01]  /*c0a0*/  F2I.U32.TRUNC.NTZ R22, R22 ;  /* 0x0000001600167305 */ /* 0x000e62000020f000 */
[----:B------:R-:W-:Y:S01]  /*c0b0*/  ULDC.64 UR8, c[0x0][0x620] ;  /* 0x0001880000087ab9 */ /* 0x000fe20000000a00 */
[----:B------:R-:W-:Y:S01]  /*c0c0*/  IMAD.X R4, RZ, RZ, ~R4, P0 ;  /* 0x000000ffff047224 */ /* 0x000fe200000e0e04 */
[----:B------:R-:W-:Y:S01]  /*c0d0*/  ISETP.NE.AND P2, PT, R2, 0x1, PT ;  /* 0x000000010200780c */ /* 0x000fe20003f45270 */
[----:B------:R-:W-:Y:S01]  /*c0e0*/  FMUL R23, R7, UR10 ;  /* 0x0000000a07177c20 */ /* 0x000fe20008400000 */
[----:B------:R-:W2:Y:S01]  /*c0f0*/  LDC R25, c[0x0][0x148] ;  /* 0x00005200ff197b82 */ /* 0x000ea20000000800 */
[----:B------:R-:W-:Y:S01]  /*c100*/  IMAD R4, R4, UR8, RZ ;  /* 0x0000000804047c24 */ /* 0x000fe2000f8e02ff */
[----:B------:R-:W-:-:S02]  /*c110*/  ULDC.64 UR10, c[0x0][0x640] ;  /* 0x00019000000a7ab9 */ /* 0x000fc40000000a00 */
[----:B------:R-:W-:Y:S01]  /*c120*/  ISETP.NE.U32.AND P0, PT, RZ, UR10, PT ;  /* 0x0000000aff007c0c */ /* 0x000fe2000bf05070 */
[----:B------:R-:W3:Y:S01]  /*c130*/  F2I.U32.TRUNC.NTZ R23, R23 ;  /* 0x0000001700177305 */ /* 0x000ee2000020f000 */
[C---:B------:R-:W-:Y:S02]  /*c140*/  IMAD R7, R5.reuse, UR9, R4 ;  /* 0x0000000905077c24 */ /* 0x040fe4000f8e0204 */
[----:B------:R-:W-:Y:S01]  /*c150*/  IMAD.WIDE.U32 R4, R5, UR8, R16 ;  /* 0x0000000805047c25 */ /* 0x000fe2000f8e0010 */
[----:B------:R-:W-:Y:S01]  /*c160*/  ULDC UR8, c[0x0][0x618] ;  /* 0x0001860000087ab9 */ /* 0x000fe20000000800 */
[----:B------:R-:W-:Y:S02]  /*c170*/  ISETP.NE.AND.EX P0, PT, RZ, UR11, PT, P0 ;  /* 0x0000000bff007c0c */ /* 0x000fe4000bf05300 */
[----:B------:R-:W-:Y:S02]  /*c180*/  IMAD.IADD R5, R5, 0x1, R7 ;  /* 0x0000000105057824 */ /* 0x000fe400078e0207 */
[----:B-1----:R-:W-:-:S03]  /*c190*/  IMAD.MOV R22, RZ, RZ, -R22 ;  /* 0x000000ffff167224 */ /* 0x002fc600078e0a16 */
[----:B------:R-:W-:Y:S01]  /*c1a0*/  SHF.R.U64 R21, R4, UR8, R5 ;  /* 0x0000000804157c19 */ /* 0x000fe20008001205 */
[----:B0-----:R-:W-:Y:S01]  /*c1b0*/  IMAD R15, R6, R22, R15 ;  /* 0x00000016060f7224 */ /* 0x001fe200078e020f */
[----:B------:R-:W-:Y:S01]  /*c1c0*/  SHF.R.U32.HI R4, RZ, UR8, R5 ;  /* 0x00000008ff047c19 */ /* 0x000fe20008011605 */
[----:B------:R-:W-:Y:S01]  /*c1d0*/  ULDC UR8, c[0x0][0x608] ;  /* 0x0001820000087ab9 */ /* 0x000fe20000000800 */
[----:B---3--:R-:W-:Y:S02]  /*c1e0*/  IMAD.MOV R6, RZ, RZ, -R23 ;  /* 0x000000ffff067224 */ /* 0x008fe400078e0a17 */
[--C-:B------:R-:W-:Y:S02]  /*c1f0*/  SHF.R.U64 R22, R21, UR8, R4.reuse ;  /* 0x0000000815167c19 */ /* 0x100fe40008001204 */
[----:B------:R-:W-:Y:S01]  /*c200*/  SHF.R.U32.HI R5, RZ, UR8, R4 ;  /* 0x00000008ff057c19 */ /* 0x000fe20008011604 */
[----:B------:R-:W-:Y:S01]  /*c210*/  ULDC UR8, c[0x0][0x658] ;  /* 0x0001960000087ab9 */ /* 0x000fe20000000800 */
[----:B--2---:R-:W-:-:S02]  /*c220*/  @P2 IMAD R15, R25, R6, R20 ;  /* 0x00000006190f2224 */ /* 0x004fc400078e0214 */
[--C-:B------:R-:W-:Y:S02]  /*c230*/  SHF.R.U64 R20, R22, UR8, R5.reuse ;  /* 0x0000000816147c19 */ /* 0x100fe40008001205 */
[----:B------:R-:W-:-:S03]  /*c240*/  SHF.R.U32.HI R23, RZ, UR8, R5 ;  /* 0x00000008ff177c19 */ /* 0x000fc60008011605 */
[----:B------:R-:W-:Y:S02]  /*c250*/  IMAD.MOV.U32 R6, RZ, RZ, R20 ;  /* 0x000000ffff067224 */ /* 0x000fe400078e0014 */
[----:B------:R-:W-:Y:S01]  /*c260*/  IMAD.MOV.U32 R5, RZ, RZ, R23 ;  /* 0x000000ffff057224 */ /* 0x000fe200078e0017 */
[----:B------:R-:W-:Y:S06]  /*c270*/  @!P0 BRA `(.L_x_302) ;  /* 0x00000000002c8947 */ /* 0x000fec0003800000 */
        /* <DEDUP_REMOVED lines=9> */
[----:B------:R-:W-:-:S04]  /*c310*/  IMAD.WIDE.U32.X R4, R23, UR11, R4, P1 ;  /* 0x0000000b17047c25 */ /* 0x000fc800088e0404 */
[----:B------:R-:W-:-:S07]  /*c320*/  IMAD.MOV.U32 R6, RZ, RZ, R4 ;  /* 0x000000ffff067224 */ /* 0x000fce00078e0004 */
.L_x_302:
[----:B------:R-:W-:Y:S01]  /*c330*/  ULDC UR8, c[0x0][0x648] ;  /* 0x0001920000087ab9 */ /* 0x000fe20000000800 */
[----:B------:R-:W-:Y:S01]  /*c340*/  LOP3.LUT R4, R22, UR6, RZ, 0xc0, !PT ;  /* 0x0000000616047c12 */ /* 0x000fe2000f8ec0ff */
[----:B------:R-:W-:Y:S01]  /*c350*/  ULDC UR9, c[0x0][0x610] ;  /* 0x0001840000097ab9 */ /* 0x000fe20000000800 */
[----:B------:R-:W-:Y:S01]  /*c360*/  SHF.R.U64 R5, R6, UR8, R5 ;  /* 0x0000000806057c19 */ /* 0x000fe20008001205 */
[----:B------:R-:W-:Y:S01]  /*c370*/  ULDC UR8, c[0x0][0x638] ;  /* 0x00018e0000087ab9 */ /* 0x000fe20000000800 */
[----:B------:R-:W-:Y:S01]  /*c380*/  LOP3.LUT R21, R21, UR4, RZ, 0xc0, !PT ;  /* 0x0000000415157c12 */ /* 0x000fe2000f8ec0ff */
[----:B------:R-:W-:Y:S02]  /*c390*/  IMAD.MOV.U32 R6, RZ, RZ, R14 ;  /* 0x000000ffff067224 */ /* 0x000fe400078e000e */
[----:B------:R-:W-:Y:S02]  /*c3a0*/  IMAD.MOV R7, RZ, RZ, -R5 ;  /* 0x000000ffff077224 */ /* 0x000fe400078e0a05 */
[----:B------:R-:W-:-:S02]  /*c3b0*/  IMAD R4, R5, UR5, R4 ;  /* 0x0000000505047c24 */ /* 0x000fc4000f8e0204 */
[----:B------:R-:W-:Y:S01]  /*c3c0*/  IMAD R20, R7, UR8, R20 ;  /* 0x0000000807147c24 */ /* 0x000fe2000f8e0214 */
[----:B------:R-:W-:Y:S01]  /*c3d0*/  ULDC UR8, c[0x0][0x600] ;  /* 0x0001800000087ab9 */ /* 0x000fe20000000800 */
[----:B------:R-:W-:Y:S02]  /*c3e0*/  IMAD R15, R4, UR9, R15 ;  /* 0x00000009040f7c24 */ /* 0x000fe4000f8e020f */
[----:B------:R-:W-:Y:S02]  /*c3f0*/  IMAD R20, R20, UR8, R21 ;  /* 0x0000000814147c24 */ /* 0x000fe4000f8e0215 */
[----:B------:R-:W-:-:S03]  /*c400*/  IMAD.MOV.U32 R4, RZ, RZ, 0x1 ;  /* 0x00000001ff047424 */ /* 0x000fc600078e00ff */
[----:B------:R-:W-:Y:S02]  /*c410*/  SEL R21, R20, R15, !P2 ;  /* 0x0000000f14157207 */ /* 0x000fe40005000000 */
[----:B------:R-:W-:-:S07]  /*c420*/  SEL R20, R15, R20, !P2 ;  /* 0x000000140f147207 */ /* 0x000fce0005000000 */
.L_x_300:
[----:B------:R-:W-:Y:S05]  /*c430*/  BSYNC B1 ;  /* 0x0000000000017941 */ /* 0x000fea0003800000 */
.L_x_299:
[----:B------:R-:W-:-:S13]  /*c440*/  LOP3.LUT P0, RZ, R4, 0xff, RZ, 0xc0, !PT ;  /* 0x000000ff04ff7812 */ /* 0x000fda000780c0ff */
[----:B------:R-:W-:Y:S05]  /*c450*/  @P0 BRA `(.L_x_303) ;  /* 0xfffffff4000c0947 */ /* 0x000fea000383ffff */
[----:B------:R-:W-:Y:S05]  /*c460*/  BSYNC B0 ;  /* 0x0000000000007941 */ /* 0x000fea0003800000 */
.L_x_292:
[----:B------:R-:W-:-:S03]  /*c470*/  UMOV UR8, 0xffffffff ;  /* 0xffffffff00087882 */ /* 0x000fc60000000000 */
[----:B------:R-:W-:Y:S05]  /*c480*/  BRA.DIV UR8, `(.L_x_304) ;  /* 0x0000000208cc7947 */ /* 0x000fea000b800000 */
[----:B------:R-:W-:-:S13]  /*c490*/  ELECT P6, URZ, PT ;  /* 0x00000000003f782f */ /* 0x000fda00038c0000 */
.L_x_316:
[----:B------:R-:W-:Y:S04]  /*c4a0*/  BSSY B0, `(.L_x_305) ;  /* 0x0000019000007945 */ /* 0x000fe80003800000 */
[----:B------:R-:W-:Y:S05]  /*c4b0*/  @!P6 BRA `(.L_x_306) ;  /* 0x00000000005ce947 */ /* 0x000fea0003800000 */
[----:B------:R-:W-:-:S04]  /*c4c0*/  LOP3.LUT R19, R19, 0x2, RZ, 0xfc, !PT ;  /* 0x0000000213137812 */ /* 0x000fc800078efcff */
[----:B------:R-:W-:-:S13]  /*c4d0*/  ISETP.NE.AND P0, PT, R19, 0x3, PT ;  /* 0x000000031300780c */ /* 0x000fda0003f05270 */
[----:B------:R-:W-:Y:S05]  /*c4e0*/  @!P0 BRA `(.L_x_307) ;  /* 0x0000000000048947 */ /* 0x000fea0003800000 */
[----:B------:R-:W-:Y:S01]  /*c4f0*/  BPT.TRAP 0x1 ;  /* 0x000000040000795c */ /* 0x000fe20000300000 */
.L_x_307:
[----:B------:R-:W0:Y:S01]  /*c500*/  S2R R5, SR_CgaCtaId ;  /* 0x0000000000057919 */ /* 0x000e220000008800 */
[----:B------:R-:W-:Y:S02]  /*c510*/  MOV R2, 0x400 ;  /* 0x0000040000027802 */ /* 0x000fe40000000f00 */
[----:B------:R-:W-:Y:S02]  /*c520*/  SHF.L.U32 R4, R0, 0x1f, RZ ;  /* 0x0000001f00047819 */ /* 0x000fe400000006ff */
[----:B0-----:R-:W-:-:S05]  /*c530*/  LEA R2, R5, R2, 0x18 ;  /* 0x0000000205027211 */ /* 0x001fca00078ec0ff */
[----:B------:R-:W-:-:S04]  /*c540*/  VIADD R2, R2, 0x10 ;  /* 0x0000001002027836 */ /* 0x000fc80000000000 */
[C---:B------:R-:W-:Y:S02]  /*c550*/  IMAD R7, R3.reuse, 0x8, R2 ;  /* 0x0000000803077824 */ /* 0x040fe400078e0202 */
[----:B------:R-:W-:Y:S02]  /*c560*/  VIADD R3, R3, 0x1 ;  /* 0x0000000103037836 */ /* 0x000fe40000000000 */
[----:B------:R-:W0:Y:S03]  /*c570*/  SYNCS.PHASECHK.TRANS64.TRYWAIT P0, [R7+URZ], R4 ;  /* 0x00000004070075a7 */ /* 0x000e26000800017f */
[----:B------:R-:W-:-:S04]  /*c580*/  ISETP.NE.AND P1, PT, R3, 0x2, PT ;  /* 0x000000020300780c */ /* 0x000fc80003f25270 */
[----:B------:R-:W-:Y:S02]  /*c590*/  SEL R5, RZ, 0x1, P1 ;  /* 0x00000001ff057807 */ /* 0x000fe40000800000 */
[----:B------:R-:W-:Y:S02]  /*c5a0*/  SEL R3, R3, RZ, P1 ;  /* 0x000000ff03037207 */ /* 0x000fe40000800000 */
[----:B------:R-:W-:Y:S01]  /*c5b0*/  LOP3.LUT R0, R0, R5, RZ, 0x3c, !PT ;  /* 0x0000000500007212 */ /* 0x000fe200078e3cff */
[----:B0-----:R-:W-:Y:S06]  /*c5c0*/  @!P0 BRA `(.L_x_308) ;  /* 0x00000000009c8947 */ /* 0x001fec0003800000 */
.L_x_317:
[----:B------:R-:W-:Y:S01]  /*c5d0*/  IMAD R3, R3, 0x8, R2 ;  /* 0x0000000803037824 */ /* 0x000fe200078e0202 */
[----:B------:R-:W-:-:S07]  /*c5e0*/  SHF.L.U32 R0, R0, 0x1f, RZ ;  /* 0x0000001f00007819 */ /* 0x000fce00000006ff */
.L_x_309:
[----:B-1----:R1:W2:Y:S02]  /*c5f0*/  SYNCS.PHASECHK.TRANS64.TRYWAIT P0, [R3+URZ], R0 ;  /* 0x00000000030075a7 */ /* 0x0022a4000800017f */
[----:B--2---:R-:W-:Y:S05]  /*c600*/  @!P0 NANOSLEEP.SYNCS 0x989680 ;  /* 0x009896800000895d */ /* 0x004fea0003900000 */
[----:B------:R-:W2:Y:S02]  /*c610*/  @!P0 SYNCS.PHASECHK.TRANS64 P0, [R3+URZ], R0 ;  /* 0x00000000030085a7 */ /* 0x000ea4000800007f */
[----:B--2---:R-:W-:Y:S05]  /*c620*/  @!P0 BRA `(.L_x_309) ;  /* 0xfffffffc00f08947 */ /* 0x004fea000383ffff */
.L_x_306:
[----:B------:R-:W-:Y:S05]  /*c630*/  BSYNC B0 ;  /* 0x0000000000007941 */ /* 0x000fea0003800000 */
.L_x_305:
[----:B------:R-:W-:Y:S05]  /*c640*/  EXIT ;  /* 0x000000000000794d */ /* 0x000fea0003800000 */
.L_x_21:
[----:B----4-:R4:W0:Y:S02]  /*c650*/  SYNCS.PHASECHK.TRANS64.TRYWAIT P1, [R3+URZ], R0 ;  /* 0x00000000030075a7 */ /* 0x010824000802017f */
[----:B0-----:R-:W-:Y:S05]  /*c660*/  @!P1 NANOSLEEP.SYNCS 0x989680 ;  /* 0x009896800000995d */ /* 0x001fea0003900000 */
[----:B------:R-:W0:Y:S02]  /*c670*/  @!P1 SYNCS.PHASECHK.TRANS64 P1, [R3+URZ], R0 ;  /* 0x00000000030095a7 */ /* 0x000e24000802007f */
[----:B0-----:R-:W-:Y:S05]  /*c680*/  @!P1 BRA `(.L_x_21) ;  /* 0xfffffffc00f09947 */ /* 0x001fea000383ffff */
[----:B------:R-:W-:Y:S05]  /*c690*/  BRA `(.L_x_20) ;  /* 0xffffff4c00987947 */ /* 0x000fea000383ffff */
.L_x_26:
[----:B-1----:R1:W3:Y:S02]  /*c6a0*/  SYNCS.PHASECHK.TRANS64.TRYWAIT P1, [R5+URZ], R4 ;  /* 0x00000004050075a7 */ /* 0x0022e4000802017f */
[----:B---3--:R-:W-:Y:S05]  /*c6b0*/  @!P1 NANOSLEEP.SYNCS 0x989680 ;  /* 0x009896800000995d */ /* 0x008fea0003900000 */
[----:B------:R-:W3:Y:S02]  /*c6c0*/  @!P1 SYNCS.PHASECHK.TRANS64 P1, [R5+URZ], R4 ;  /* 0x00000004050095a7 */ /* 0x000ee4000802007f */
[----:B---3--:R-:W-:Y:S05]  /*c6d0*/  @!P1 BRA `(.L_x_26) ;  /* 0xfffffffc00f09947 */ /* 0x008fea000383ffff */
[----:B------:R-:W-:Y:S05]  /*c6e0*/  BRA `(.L_x_25) ;  /* 0xffffff54009c7947 */ /* 0x000fea000383ffff */
.L_x_293:
[----:B------:R-:W-:Y:S01]  /*c6f0*/  BSSY B1, `(.L_x_310) ;  /* 0x0000006000017945 */ /* 0x000fe20003800000 */
[----:B------:R-:W-:-:S07]  /*c700*/  IMAD.MOV.U32 R15, RZ, RZ, -0x1 ;  /* 0xffffffffff0f7424 */ /* 0x000fce00078e00ff */
[----:B------:R-:W-:Y:S05]  /*c710*/  WARPSYNC.COLLECTIVE R15, `(.L_x_311) ;  /* 0x000000000f0c7348 */ /* 0x000fea0003c00000 */
[----:B------:R-:W-:Y:S02]  /*c720*/  ELECT P6, UR62, PT ;  /* 0x00000000003e782f */ /* 0x000fe400038c0000 */
[----:B------:R-:W-:Y:S01]  /*c730*/  MOV R14, UR62 ;  /* 0x0000003e000e7c02 */ /* 0x000fe20008000f00 */
[----:B------:R-:W-:Y:S10]  /*c740*/  ENDCOLLECTIVE ;  /* 0x000000000000791b */ /* 0x000ff40003800000 */
.L_x_311:
[----:B------:R-:W-:Y:S05]  /*c750*/  BSYNC B1 ;  /* 0x0000000000017941 */ /* 0x000fea0003800000 */
.L_x_310:
[----:B------:R-:W-:Y:S05]  /*c760*/  BRA `(.L_x_312) ;  /* 0xfffffff000547947 */ /* 0x000fea000383ffff */
.L_x_296:
[----:B0-----:R0:W1:Y:S02]  /*c770*/  SYNCS.PHASECHK.TRANS64.TRYWAIT P0, [R20+URZ+0x10], R7 ;  /* 0x00001007140075a7 */ /* 0x001064000800017f */
[----:B-1----:R-:W-:Y:S05]  /*c780*/  @!P0 NANOSLEEP.SYNCS 0x989680 ;  /* 0x009896800000895d */ /* 0x002fea0003900000 */
[----:B------:R-:W1:Y:S02]  /*c790*/  @!P0 SYNCS.PHASECHK.TRANS64 P0, [R20+URZ+0x10], R7 ;  /* 0x00001007140085a7 */ /* 0x000e64000800007f */
[----:B-1----:R-:W-:Y:S05]  /*c7a0*/  @!P0 BRA `(.L_x_296) ;  /* 0xfffffffc00f08947 */ /* 0x002fea000383ffff */
[----:B------:R-:W-:Y:S05]  /*c7b0*/  BRA `(.L_x_313) ;  /* 0xfffffff0008c7947 */ /* 0x000fea000383ffff */
.L_x_304:
[----:B------:R-:W-:Y:S01]  /*c7c0*/  BSSY B0, `(.L_x_314) ;  /* 0x0000006000007945 */ /* 0x000fe20003800000 */
[----:B------:R-:W-:-:S07]  /*c7d0*/  IMAD.MOV.U32 R15, RZ, RZ, -0x1 ;  /* 0xffffffffff0f7424 */ /* 0x000fce00078e00ff */
[----:B------:R-:W-:Y:S05]  /*c7e0*/  WARPSYNC.COLLECTIVE R15, `(.L_x_315) ;  /* 0x000000000f0c7348 */ /* 0x000fea0003c00000 */
[----:B------:R-:W-:Y:S02]  /*c7f0*/  ELECT P6, UR62, PT ;  /* 0x00000000003e782f */ /* 0x000fe400038c0000 */
[----:B------:R-:W-:Y:S01]  /*c800*/  MOV R14, UR62 ;  /* 0x0000003e000e7c02 */ /* 0x000fe20008000f00 */
[----:B------:R-:W-:Y:S10]  /*c810*/  ENDCOLLECTIVE ;  /* 0x000000000000791b */ /* 0x000ff40003800000 */
.L_x_315:
[----:B------:R-:W-:Y:S05]  /*c820*/  BSYNC B0 ;  /* 0x0000000000007941 */ /* 0x000fea0003800000 */
.L_x_314:
[----:B------:R-:W-:Y:S05]  /*c830*/  BRA `(.L_x_316) ;  /* 0xfffffffc00187947 */ /* 0x000fea000383ffff */
.L_x_308:
[----:B0-----:R0:W1:Y:S02]  /*c840*/  SYNCS.PHASECHK.TRANS64.TRYWAIT P0, [R7+URZ], R4 ;  /* 0x00000004070075a7 */ /* 0x001064000800017f */
[----:B-1----:R-:W-:Y:S05]  /*c850*/  @!P0 NANOSLEEP.SYNCS 0x989680 ;  /* 0x009896800000895d */ /* 0x002fea0003900000 */
[----:B------:R-:W1:Y:S02]  /*c860*/  @!P0 SYNCS.PHASECHK.TRANS64 P0, [R7+URZ], R4 ;  /* 0x00000004070085a7 */ /* 0x000e64000800007f */
[----:B-1----:R-:W-:Y:S05]  /*c870*/  @!P0 BRA `(.L_x_308) ;  /* 0xfffffffc00f08947 */ /* 0x002fea000383ffff */
[----:B------:R-:W-:Y:S05]  /*c880*/  BRA `(.L_x_317) ;  /* 0xfffffffc00507947 */ /* 0x000fea000383ffff */
.L_x_318:
[----:B------:R-:W-:-:S00]  /*c890*/  BRA `(.L_x_318) ;  /* 0xfffffffc00fc7947 */ /* 0x000fc0000383ffff */
[----:B------:R-:W-:-:S00]  /*c8a0*/  NOP ;  /* 0x0000000000007918 */ /* 0x000fc00000000000 */
        /* <DEDUP_REMOVED lines=13> */
.L_x_319:


//--------------------- .nv.global.init           --------------------------
	.section	.nv.global.init,"aw",@progbits
.nv.global.init:
	.type		$str$22,@object
	.size		$str$22,($str$23 - $str$22)
$str$22:
        /*0000*/ 	.byte	0x6b, 0x5f, 0x74, 0x69, 0x6c, 0x65, 0x5f, 0x63, 0x6f, 0x75, 0x6e, 0x74, 0x20, 0x3e, 0x3d, 0x20
        /*0010*/ 	.byte	0x31, 0x00
	.type		$str$23,@object
	.size		$str$23,(__unnamed_1 - $str$23)
$str$23:
        /*0012*/ 	.byte	0x2f, 0x74, 0x6d, 0x70, 0x2f, 0x63, 0x75, 0x74, 0x6c, 0x61, 0x73, 0x73, 0x5f, 0x73, 0x77, 0x65
        /*0022*/ 	.byte	0x65, 0x70, 0x5f, 0x73, 0x72, 0x63, 0x2f, 0x69, 0x6e, 0x63, 0x6c, 0x75, 0x64, 0x65, 0x2f, 0x63
        /*0032*/ 	.byte	0x75, 0x74, 0x6c, 0x61, 0x73, 0x73, 0x2f, 0x67, 0x65, 0x6d, 0x6d, 0x2f, 0x63, 0x6f, 0x6c, 0x6c
        /*0042*/ 	.byte	0x65, 0x63, 0x74, 0x69, 0x76, 0x65, 0x2f, 0x73, 0x6d, 0x39, 0x30, 0x5f, 0x6d, 0x6d, 0x61, 0x5f
        /*0052*/ 	.byte	0x74, 0x6d, 0x61, 0x5f, 0x67, 0x6d, 0x6d, 0x61, 0x5f, 0x73, 0x73, 0x5f, 0x77, 0x61, 0x72, 0x70
        /*0062*/ 	.byte	0x73, 0x70, 0x65, 0x63, 0x69, 0x61, 0x6c, 0x69, 0x7a, 0x65, 0x64, 0x2e, 0x68, 0x70, 0x70, 0x00
	.type		__unnamed_1,@object
	.size		__unnamed_1,(.L_0 - __unnamed_1)
__unnamed_1:
        /*0072*/ 	.byte	0x76, 0x6f, 0x69, 0x64, 0x20, 0x63, 0x75, 0x74, 0x6c, 0x61, 0x73, 0x73, 0x3a, 0x3a, 0x67, 0x65
        /* <DEDUP_REMOVED lines=177> */
        /*0b92*/ 	.byte	0x3a, 0x69, 0x64, 0x65, 0x6e, 0x74, 0x69, 0x74, 0x79, 0x5d, 0x00
.L_0:


//--------------------- .nv.shared._ZN7cutlass13device_kernelINS_4gemm6kernel13GemmUniversalIN4cute5tupleIJiiiiEEENS1_10collective13CollectiveMmaINS1_34MainloopSm90TmaGmmaWarpSpecializedILi2ENS5_IJNS4_1CILi4EEENSA_ILi1EEESC_EEENS1_35KernelTmaWarpSpecializedCooperativeEEENS5_IJNSA_ILi256EEENSA_ILi128EEENSA_ILi64EEEEEENS_10tfloat32_tENS5_IJlSC_lEEESK_SL_NS4_8TiledMMAINS4_8MMA_AtomIJNS4_4SM904GMMA30MMA_64x128x8_F32TF32TF32_SS_TNILNSP_7ScaleInE1ELSR_1EEEEEENS4_6LayoutINS5_IJNSA_ILi2EEESC_SC_EEENS5_IJSC_NSA_ILi0EEESX_EEEEENS5_IJNS4_10UnderscoreES10_S10_EEEEENS4_13SM90_TMA_LOADENS4_14ComposedLayoutINS4_7SwizzleILi3ELi4ELi3EEENS4_18smem_ptr_flag_bitsILi32EEENSU_INS5_IJNSA_ILi8EEENSA_ILi32EEEEEENS5_IJS1A_SC_EEEEEEEvNS4_8identityENS4_23SM90_TMA_LOAD_MULTICASTES1E_vS1F_EENS_8epilogue10collective6detail29Sm90TmaWarpSpecializedAdapterINS1J_15DefaultEpilogueISK_SL_SL_NS1I_6thread17LinearCombinationISK_Li1EffLNS1N_9ScaleType4KindE0ELNS_15FloatRoundStyleE2ESK_EENS1_15EpilogueDefaultEEEEEvvEEEEvNT_6ParamsE --------------------------
	.section	.nv.shared._ZN7cutlass13device_kernelINS_4gemm6kernel13GemmUniversalIN4cute5tupleIJiiiiEEENS1_10collective13CollectiveMmaINS1_34MainloopSm90TmaGmmaWarpSpecializedILi2ENS5_IJNS4_1CILi4EEENSA_ILi1EEESC_EEENS1_35KernelTmaWarpSpecializedCooperativeEEENS5_IJNSA_ILi256EEENSA_ILi128EEENSA_ILi64EEEEEENS_10tfloat32_tENS5_IJlSC_lEEESK_SL_NS4_8TiledMMAINS4_8MMA_AtomIJNS4_4SM904GMMA30MMA_64x128x8_F32TF32TF32_SS_TNILNSP_7ScaleInE1ELSR_1EEEEEENS4_6LayoutINS5_IJNSA_ILi2EEESC_SC_EEENS5_IJSC_NSA_ILi0EEESX_EEEEENS5_IJNS4_10UnderscoreES10_S10_EEEEENS4_13SM90_TMA_LOADENS4_14ComposedLayoutINS4_7SwizzleILi3ELi4ELi3EEENS4_18smem_ptr_flag_bitsILi32EEENSU_INS5_IJNSA_ILi8EEENSA_ILi32EEEEEENS5_IJS1A_SC_EEEEEEEvNS4_8identityENS4_23SM90_TMA_LOAD_MULTICASTES1E_vS1F_EENS_8epilogue10collective6detail29Sm90TmaWarpSpecializedAdapterINS1J_15DefaultEpilogueISK_SL_SL_NS1I_6thread17LinearCombinationISK_Li1EffLNS1N_9ScaleType4KindE0ELNS_15FloatRoundStyleE2ESK_EENS1_15EpilogueDefaultEEEEEvvEEEEvNT_6ParamsE,"aw",@nobits
	.sectionflags	@""
	.align	16
	.zero		1024


//--------------------- .nv.shared.reserved.0     --------------------------
	.section	.nv.shared.reserved.0,"aw",@nobits
	.weak		__nv_reservedSMEM_offset_0_alias
	.size		__nv_reservedSMEM_offset_0_alias, 0, 0
	.other		__nv_reservedSMEM_offset_0_alias,@"STO_CUDA_RESERVED_SHARED STV_DEFAULT"
__nv_reservedSMEM_offset_0_alias:
	.zero		0


//--------------------- .nv.global                --------------------------
	.section	.nv.global,"aw",@nobits
.nv.global:
	.type		_ZN40_INTERNAL_c40b7418_4_k_cu_19fd71c5_209864cute1_E,@object
	.size		_ZN40_INTERNAL_c40b7418_4_k_cu_19fd71c5_209864cute1_E,(_ZN40_INTERNAL_c40b7418_4_k_cu_19fd71c5_209864cuda3std3__45__cpo6cbeginE - _ZN40_INTERNAL_c40b7418_4_k_cu_19fd71c5_209864cute1_E)
_ZN40_INTERNAL_c40b7418_4_k_cu_19fd71c5_209864cute1_E:
	.zero		1
	.type		_ZN40_INTERNAL_c40b7418_4_k_cu_19fd71c5_209864cuda3std3__45__cpo6cbeginE,@object
	.size		_ZN40_INTERNAL_c40b7418_4_k_cu_19fd71c5_209864cuda3std3__45__cpo6cbeginE,(_ZN40_INTERNAL_c40b7418_4_k_cu_19fd71c5_209864cuda3std3__48in_placeE - _ZN40_INTERNAL_c40b7418_4_k_cu_19fd71c5_209864cuda3std3__45__cpo6cbeginE)
_ZN40_INTERNAL_c40b7418_4_k_cu_19fd71c5_209864cuda3std3__45__cpo6cbeginE:
	.zero		1
	.type		_ZN40_INTERNAL_c40b7418_4_k_cu_19fd71c5_209864cuda3std3__48in_placeE,@object
	.size		_ZN40_INTERNAL_c40b7418_4_k_cu_19fd71c5_209864cuda3std3__48in_placeE,(_ZN40_INTERNAL_c40b7418_4_k_cu_19fd71c5_209864cuda3std6ranges3__45__cpo9iter_moveE - _ZN40_INTERNAL_c40b7418_4_k_cu_19fd71c5_209864cuda3std3__48in_placeE)
_ZN40_INTERNAL_c40b7418_4_k_cu_19fd71c5_209864cuda3std3__48in_placeE:
	.zero		1
	.type		_ZN40_INTERNAL_c40b7418_4_k_cu_19fd71c5_209864cuda3std6ranges3__45__cpo9iter_moveE,@object
	.size		_ZN40_INTERNAL_c40b7418_4_k_cu_19fd71c5_209864cuda3std6ranges3__45__cpo9iter_moveE,(_ZN40_INTERNAL_c40b7418_4_k_cu_19fd71c5_209864cuda3std3__45__cpo5beginE - _ZN40_INTERNAL_c40b7418_4_k_cu_19fd71c5_209864cuda3std6ranges3__45__cpo9iter_moveE)
_ZN40_INTERNAL_c40b7418_4_k_cu_19fd71c5_209864cuda3std6ranges3__45__cpo9iter_moveE:
	.zero		1
	.type		_ZN40_INTERNAL_c40b7418_4_k_cu_19fd71c5_209864cuda3std3__45__cpo5beginE,@object
	.size		_ZN40_INTERNAL_c40b7418_4_k_cu_19fd71c5_209864cuda3std3__45__cpo5beginE,(_ZN40_INTERNAL_c40b7418_4_k_cu_19fd71c5_209864cuda3std3__442_GLOBAL__N__c40b7418_4_k_cu_19fd71c5_209866ignoreE - _ZN40_INTERNAL_c40b7418_4_k_cu_19fd71c5_209864cuda3std3__45__cpo5beginE)
_ZN40_INTERNAL_c40b7418_4_k_cu_19fd71c5_209864cuda3std3__45__cpo5beginE:
	.zero		1
	.type		_ZN40_INTERNAL_c40b7418_4_k_cu_19fd71c5_209864cuda3std3__442_GLOBAL__N__c40b7418_4_k_cu_19fd71c5_209866ignoreE,@object
	.size		_ZN40_INTERNAL_c40b7418_4_k_cu_19fd71c5_209864cuda3std3__442_GLOBAL__N__c40b7418_4_k_cu_19fd71c5_209866ignoreE,(_ZN40_INTERNAL_c40b7418_4_k_cu_19fd71c5_209864cute7productE - _ZN40_INTERNAL_c40b7418_4_k_cu_19fd71c5_209864cuda3std3__442_GLOBAL__N__c40b7418_4_k_cu_19fd71c5_209866ignoreE)
_ZN40_INTERNAL_c40b7418_4_k_cu_19fd71c5_209864cuda3std3__442_GLOBAL__N__c40b7418_4_k_cu_19fd71c5_209866ignoreE:
	.zero		1
	.type		_ZN40_INTERNAL_c40b7418_4_k_cu_19fd71c5_209864cute7productE,@object
	.size		_ZN40_INTERNAL_c40b7418_4_k_cu_19fd71c5_209864cute7productE,(_ZN40_INTERNAL_c40b7418_4_k_cu_19fd71c5_209864cuda3std3__45__cpo3endE - _ZN40_INTERNAL_c40b7418_4_k_cu_19fd71c5_209864cute7productE)
_ZN40_INTERNAL_c40b7418_4_k_cu_19fd71c5_209864cute7productE:
	.zero		1
	.type		_ZN40_INTERNAL_c40b7418_4_k_cu_19fd71c5_209864cuda3std3__45__cpo3endE,@object
	.size		_ZN40_INTERNAL_c40b7418_4_k_cu_19fd71c5_209864cuda3std3__45__cpo3endE,(_ZN40_INTERNAL_c40b7418_4_k_cu_19fd71c5_209864cuda3std3__419piecewise_constructE - _ZN40_INTERNAL_c40b7418_4_k_cu_19fd71c5_209864cuda3std3__45__cpo3endE)
_ZN40_INTERNAL_c40b7418_4_k_cu_19fd71c5_209864cuda3std3__45__cpo3endE:
	.zero		1
	.type		_ZN40_INTERNAL_c40b7418_4_k_cu_19fd71c5_209864cuda3std3__419piecewise_constructE,@object
	.size		_ZN40_INTERNAL_c40b7418_4_k_cu_19fd71c5_209864cuda3std3__419piecewise_constructE,(_ZN40_INTERNAL_c40b7418_4_k_cu_19fd71c5_209864cuda3std3__45__cpo4cendE - _ZN40_INTERNAL_c40b7418_4_k_cu_19fd71c5_209864cuda3std3__419piecewise_constructE)
_ZN40_INTERNAL_c40b7418_4_k_cu_19fd71c5_209864cuda3std3__419piecewise_constructE:
	.zero		1
	.type		_ZN40_INTERNAL_c40b7418_4_k_cu_19fd71c5_209864cuda3std3__45__cpo4cendE,@object
	.size		_ZN40_INTERNAL_c40b7418_4_k_cu_19fd71c5_209864cuda3std3__45__cpo4cendE,(_ZN40_INTERNAL_c40b7418_4_k_cu_19fd71c5_209864cuda3std6ranges3__45__cpo4swapE - _ZN40_INTERNAL_c40b7418_4_k_cu_19fd71c5_209864cuda3std3__45__cpo4cendE)
_ZN40_INTERNAL_c40b7418_4_k_cu_19fd71c5_209864cuda3std3__45__cpo4cendE:
	.zero		1
	.type		_ZN40_INTERNAL_c40b7418_4_k_cu_19fd71c5_209864cuda3std6ranges3__45__cpo4swapE,@object
	.size		_ZN40_INTERNAL_c40b7418_4_k_cu_19fd71c5_209864cuda3std6ranges3__45__cpo4swapE,(.L_8 - _ZN40_INTERNAL_c40b7418_4_k_cu_19fd71c5_209864cuda3std6ranges3__45__cpo4swapE)
_ZN40_INTERNAL_c40b7418_4_k_cu_19fd71c5_209864cuda3std6ranges3__45__cpo4swapE:
	.zero		1
.L_8:


//--------------------- .nv.constant0._ZN7cutlass13device_kernelINS_4gemm6kernel13GemmUniversalIN4cute5tupleIJiiiiEEENS1_10collective13CollectiveMmaINS1_34MainloopSm90TmaGmmaWarpSpecializedILi2ENS5_IJNS4_1CILi4EEENSA_ILi1EEESC_EEENS1_35KernelTmaWarpSpecializedCooperativeEEENS5_IJNSA_ILi256EEENSA_ILi128EEENSA_ILi64EEEEEENS_10tfloat32_tENS5_IJlSC_lEEESK_SL_NS4_8TiledMMAINS4_8MMA_AtomIJNS4_4SM904GMMA30MMA_64x128x8_F32TF32TF32_SS_TNILNSP_7ScaleInE1ELSR_1EEEEEENS4_6LayoutINS5_IJNSA_ILi2EEESC_SC_EEENS5_IJSC_NSA_ILi0EEESX_EEEEENS5_IJNS4_10UnderscoreES10_S10_EEEEENS4_13SM90_TMA_LOADENS4_14ComposedLayoutINS4_7SwizzleILi3ELi4ELi3EEENS4_18smem_ptr_flag_bitsILi32EEENSU_INS5_IJNSA_ILi8EEENSA_ILi32EEEEEENS5_IJS1A_SC_EEEEEEEvNS4_8identityENS4_23SM90_TMA_LOAD_MULTICASTES1E_vS1F_EENS_8epilogue10collective6detail29Sm90TmaWarpSpecializedAdapterINS1J_15DefaultEpilogueISK_SL_SL_NS1I_6thread17LinearCombinationISK_Li1EffLNS1N_9ScaleType4KindE0ELNS_15FloatRoundStyleE2ESK_EENS1_15EpilogueDefaultEEEEEvvEEEEvNT_6ParamsE --------------------------
	.section	.nv.constant0._ZN7cutlass13device_kernelINS_4gemm6kernel13GemmUniversalIN4cute5tupleIJiiiiEEENS1_10collective13CollectiveMmaINS1_34MainloopSm90TmaGmmaWarpSpecializedILi2ENS5_IJNS4_1CILi4EEENSA_ILi1EEESC_EEENS1_35KernelTmaWarpSpecializedCooperativeEEENS5_IJNSA_ILi256EEENSA_ILi128EEENSA_ILi64EEEEEENS_10tfloat32_tENS5_IJlSC_lEEESK_SL_NS4_8TiledMMAINS4_8MMA_AtomIJNS4_4SM904GMMA30MMA_64x128x8_F32TF32TF32_SS_TNILNSP_7ScaleInE1ELSR_1EEEEEENS4_6LayoutINS5_IJNSA_ILi2EEESC_SC_EEENS5_IJSC_NSA_ILi0EEESX_EEEEENS5_IJNS4_10UnderscoreES10_S10_EEEEENS4_13SM90_TMA_LOADENS4_14ComposedLayoutINS4_7SwizzleILi3ELi4ELi3EEENS4_18smem_ptr_flag_bitsILi32EEENSU_INS5_IJNSA_ILi8EEENSA_ILi32EEEEEENS5_IJS1A_SC_EEEEEEEvNS4_8identityENS4_23SM90_TMA_LOAD_MULTICASTES1E_vS1F_EENS_8epilogue10collective6detail29Sm90TmaWarpSpecializedAdapterINS1J_15DefaultEpilogueISK_SL_SL_NS1I_6thread17LinearCombinationISK_Li1EffLNS1N_9ScaleType4KindE0ELNS_15FloatRoundStyleE2ESK_EENS1_15EpilogueDefaultEEEEEvvEEEEvNT_6ParamsE,"a",@progbits
	.sectionflags	@""
	.align	4
.nv.constant0._ZN7cutlass13device_kernelINS_4gemm6kernel13GemmUniversalIN4cute5tupleIJiiiiEEENS1_10collective13CollectiveMmaINS1_34MainloopSm90TmaGmmaWarpSpecializedILi2ENS5_IJNS4_1CILi4EEENSA_ILi1EEESC_EEENS1_35KernelTmaWarpSpecializedCooperativeEEENS5_IJNSA_ILi256EEENSA_ILi128EEENSA_ILi64EEEEEENS_10tfloat32_tENS5_IJlSC_lEEESK_SL_NS4_8TiledMMAINS4_8MMA_AtomIJNS4_4SM904GMMA30MMA_64x128x8_F32TF32TF32_SS_TNILNSP_7ScaleInE1ELSR_1EEEEEENS4_6LayoutINS5_IJNSA_ILi2EEESC_SC_EEENS5_IJSC_NSA_ILi0EEESX_EEEEENS5_IJNS4_10UnderscoreES10_S10_EEEEENS4_13SM90_TMA_LOADENS4_14ComposedLayoutINS4_7SwizzleILi3ELi4ELi3EEENS4_18smem_ptr_flag_bitsILi32EEENSU_INS5_IJNSA_ILi8EEENSA_ILi32EEEEEENS5_IJS1A_SC_EEEEEEEvNS4_8identityENS4_23SM90_TMA_LOAD_MULTICASTES1E_vS1F_EENS_8epilogue10collective6detail29Sm90TmaWarpSpecializedAdapterINS1J_15DefaultEpilogueISK_SL_SL_NS1I_6thread17LinearCombinationISK_Li1EffLNS1N_9ScaleType4KindE0ELNS_15FloatRoundStyleE2ESK_EENS1_15EpilogueDefaultEEEEEvvEEEEvNT_6ParamsE:
	.zero		1664


//--------------------- SYMBOLS --------------------------

	.type		.nv.reservedSmem.offset0,@object
	.size		.nv.reservedSmem.offset0,0x4
	.type		__assertfail,@function
